//
// Generated by NVIDIA NVVM Compiler
//
// Compiler Build ID: CL-36424714
// Cuda compilation tools, release 13.0, V13.0.88
// Based on NVVM 20.0.0
//

.version 9.0
.target sm_100
.address_size 64

	// .globl	_Z23max_reduction_one_blockPfS_i
.extern .shared .align 16 .b8 row_max[];
.extern .shared .align 16 .b8 partial[];

.visible .entry _Z23max_reduction_one_blockPfS_i(
	.param .u64 .ptr .align 1 _Z23max_reduction_one_blockPfS_i_param_0,
	.param .u64 .ptr .align 1 _Z23max_reduction_one_blockPfS_i_param_1,
	.param .u32 _Z23max_reduction_one_blockPfS_i_param_2
)
{
	.reg .pred 	%p<19>;
	.reg .b32 	%r<69>;
	.reg .b32 	%f<98>;
	.reg .b64 	%rd<10>;

	ld.param.u64 	%rd3, [_Z23max_reduction_one_blockPfS_i_param_0];
	ld.param.u64 	%rd2, [_Z23max_reduction_one_blockPfS_i_param_1];
	ld.param.u32 	%r26, [_Z23max_reduction_one_blockPfS_i_param_2];
	cvta.to.global.u64 	%rd1, %rd3;
	mov.u32 	%r1, %tid.x;
	setp.ge.u32 	%p1, %r1, %r26;
	mov.f32 	%f88, 0fFF800000;
	@%p1 bra 	$L__BB0_2;
	mov.u32 	%r27, %ctaid.x;
	mad.lo.s32 	%r28, %r26, %r27, %r1;
	mul.wide.u32 	%rd4, %r28, 4;
	add.s64 	%rd5, %rd1, %rd4;
	ld.global.f32 	%f88, [%rd5];
$L__BB0_2:
	mov.b32 	%r29, %f88;
	shfl.sync.down.b32	%r30|%p2, %r29, 16, 31, -1;
	mov.b32 	%f19, %r30;
	max.f32 	%f20, %f88, %f19;
	mov.b32 	%r31, %f20;
	shfl.sync.down.b32	%r32|%p3, %r31, 8, 31, -1;
	mov.b32 	%f21, %r32;
	max.f32 	%f22, %f20, %f21;
	mov.b32 	%r33, %f22;
	shfl.sync.down.b32	%r34|%p4, %r33, 4, 31, -1;
	mov.b32 	%f23, %r34;
	max.f32 	%f24, %f22, %f23;
	mov.b32 	%r35, %f24;
	shfl.sync.down.b32	%r36|%p5, %r35, 2, 31, -1;
	mov.b32 	%f25, %r36;
	max.f32 	%f26, %f24, %f25;
	mov.b32 	%r37, %f26;
	shfl.sync.down.b32	%r38|%p6, %r37, 1, 31, -1;
	mov.b32 	%f27, %r38;
	max.f32 	%f3, %f26, %f27;
	bar.sync 	0;
	and.b32  	%r39, %r1, 31;
	setp.ne.s32 	%p7, %r39, 0;
	@%p7 bra 	$L__BB0_4;
	shr.u32 	%r40, %r1, 3;
	mov.u32 	%r41, row_max;
	add.s32 	%r42, %r41, %r40;
	st.shared.f32 	[%r42], %f3;
$L__BB0_4:
	bar.sync 	0;
	setp.ne.s32 	%p8, %r1, 0;
	@%p8 bra 	$L__BB0_20;
	mov.u32 	%r2, %ntid.x;
	setp.lt.u32 	%p9, %r2, 33;
	@%p9 bra 	$L__BB0_20;
	add.s32 	%r44, %r2, 31;
	shr.u32 	%r45, %r44, 5;
	ld.shared.f32 	%f97, [row_max];
	add.s32 	%r3, %r45, -1;
	add.s32 	%r46, %r45, -2;
	and.b32  	%r4, %r3, 15;
	setp.lt.u32 	%p10, %r46, 15;
	mov.b32 	%r65, 1;
	@%p10 bra 	$L__BB0_10;
	mov.u32 	%r49, row_max;
	add.s32 	%r61, %r49, 32;
	and.b32  	%r50, %r3, -16;
	neg.s32 	%r63, %r50;
	mov.b32 	%r62, 0;
$L__BB0_8:
	.pragma "nounroll";
	ld.shared.f32 	%f29, [%r61+-28];
	max.f32 	%f30, %f97, %f29;
	ld.shared.v2.f32 	{%f31, %f32}, [%r61+-24];
	max.f32 	%f33, %f30, %f31;
	max.f32 	%f34, %f33, %f32;
	ld.shared.v4.f32 	{%f35, %f36, %f37, %f38}, [%r61+-16];
	max.f32 	%f39, %f34, %f35;
	max.f32 	%f40, %f39, %f36;
	max.f32 	%f41, %f40, %f37;
	max.f32 	%f42, %f41, %f38;
	ld.shared.v4.f32 	{%f43, %f44, %f45, %f46}, [%r61];
	max.f32 	%f47, %f42, %f43;
	max.f32 	%f48, %f47, %f44;
	max.f32 	%f49, %f48, %f45;
	max.f32 	%f50, %f49, %f46;
	ld.shared.v4.f32 	{%f51, %f52, %f53, %f54}, [%r61+16];
	max.f32 	%f55, %f50, %f51;
	max.f32 	%f56, %f55, %f52;
	max.f32 	%f57, %f56, %f53;
	max.f32 	%f58, %f57, %f54;
	ld.shared.f32 	%f59, [%r61+32];
	max.f32 	%f97, %f58, %f59;
	add.s32 	%r63, %r63, 16;
	add.s32 	%r62, %r62, 16;
	add.s32 	%r61, %r61, 64;
	setp.ne.s32 	%p11, %r63, 0;
	@%p11 bra 	$L__BB0_8;
	add.s32 	%r65, %r62, 1;
$L__BB0_10:
	setp.eq.s32 	%p12, %r4, 0;
	@%p12 bra 	$L__BB0_19;
	and.b32  	%r14, %r3, 7;
	setp.lt.u32 	%p13, %r4, 8;
	@%p13 bra 	$L__BB0_13;
	shl.b32 	%r51, %r65, 2;
	mov.u32 	%r52, row_max;
	add.s32 	%r53, %r52, %r51;
	ld.shared.f32 	%f61, [%r53];
	max.f32 	%f62, %f97, %f61;
	ld.shared.f32 	%f63, [%r53+4];
	max.f32 	%f64, %f62, %f63;
	ld.shared.f32 	%f65, [%r53+8];
	max.f32 	%f66, %f64, %f65;
	ld.shared.f32 	%f67, [%r53+12];
	max.f32 	%f68, %f66, %f67;
	ld.shared.f32 	%f69, [%r53+16];
	max.f32 	%f70, %f68, %f69;
	ld.shared.f32 	%f71, [%r53+20];
	max.f32 	%f72, %f70, %f71;
	ld.shared.f32 	%f73, [%r53+24];
	max.f32 	%f74, %f72, %f73;
	ld.shared.f32 	%f75, [%r53+28];
	max.f32 	%f97, %f74, %f75;
	add.s32 	%r65, %r65, 8;
$L__BB0_13:
	setp.eq.s32 	%p14, %r14, 0;
	@%p14 bra 	$L__BB0_19;
	and.b32  	%r17, %r3, 3;
	setp.lt.u32 	%p15, %r14, 4;
	@%p15 bra 	$L__BB0_16;
	shl.b32 	%r54, %r65, 2;
	mov.u32 	%r55, row_max;
	add.s32 	%r56, %r55, %r54;
	ld.shared.f32 	%f77, [%r56];
	max.f32 	%f78, %f97, %f77;
	ld.shared.f32 	%f79, [%r56+4];
	max.f32 	%f80, %f78, %f79;
	ld.shared.f32 	%f81, [%r56+8];
	max.f32 	%f82, %f80, %f81;
	ld.shared.f32 	%f83, [%r56+12];
	max.f32 	%f97, %f82, %f83;
	add.s32 	%r65, %r65, 4;
$L__BB0_16:
	setp.eq.s32 	%p16, %r17, 0;
	@%p16 bra 	$L__BB0_19;
	shl.b32 	%r57, %r65, 2;
	mov.u32 	%r58, row_max;
	add.s32 	%r68, %r58, %r57;
	neg.s32 	%r67, %r17;
$L__BB0_18:
	.pragma "nounroll";
	ld.shared.f32 	%f84, [%r68];
	max.f32 	%f97, %f97, %f84;
	add.s32 	%r68, %r68, 4;
	add.s32 	%r67, %r67, 1;
	setp.ne.s32 	%p17, %r67, 0;
	@%p17 bra 	$L__BB0_18;
$L__BB0_19:
	st.shared.f32 	[row_max], %f97;
$L__BB0_20:
	setp.ge.u32 	%p18, %r1, %r26;
	bar.sync 	0;
	@%p18 bra 	$L__BB0_22;
	mov.u32 	%r59, %ctaid.x;
	mad.lo.s32 	%r60, %r26, %r59, %r1;
	mul.wide.u32 	%rd6, %r60, 4;
	add.s64 	%rd7, %rd1, %rd6;
	ld.global.f32 	%f85, [%rd7];
	ld.shared.f32 	%f86, [row_max];
	sub.f32 	%f87, %f85, %f86;
	cvta.to.global.u64 	%rd8, %rd2;
	add.s64 	%rd9, %rd8, %rd6;
	st.global.f32 	[%rd9], %f87;
$L__BB0_22:
	ret;

}
	// .globl	_Z17softmax_one_blockPfi
.visible .entry _Z17softmax_one_blockPfi(
	.param .u64 .ptr .align 1 _Z17softmax_one_blockPfi_param_0,
	.param .u32 _Z17softmax_one_blockPfi_param_1
)
{
	.reg .pred 	%p<28>;
	.reg .b32 	%r<118>;
	.reg .b32 	%f<110>;
	.reg .b64 	%rd<7>;

	ld.param.u64 	%rd2, [_Z17softmax_one_blockPfi_param_0];
	ld.param.u32 	%r48, [_Z17softmax_one_blockPfi_param_1];
	cvta.to.global.u64 	%rd1, %rd2;
	mov.u32 	%r1, %tid.x;
	setp.ge.u32 	%p1, %r1, %r48;
	mov.f32 	%f100, 0f00000000;
	@%p1 bra 	$L__BB1_2;
	mov.u32 	%r49, %ctaid.x;
	mad.lo.s32 	%r50, %r48, %r49, %r1;
	mul.wide.u32 	%rd3, %r50, 4;
	add.s64 	%rd4, %rd1, %rd3;
	ld.global.f32 	%f19, [%rd4];
	fma.rn.f32 	%f20, %f19, 0f3BBB989D, 0f3F000000;
	cvt.sat.f32.f32 	%f21, %f20;
	mov.f32 	%f22, 0f4B400001;
	mov.f32 	%f23, 0f437C0000;
	fma.rm.f32 	%f24, %f21, %f23, %f22;
	add.f32 	%f25, %f24, 0fCB40007F;
	neg.f32 	%f26, %f25;
	fma.rn.f32 	%f27, %f19, 0f3FB8AA3B, %f26;
	fma.rn.f32 	%f28, %f19, 0f32A57060, %f27;
	mov.b32 	%r51, %f24;
	shl.b32 	%r52, %r51, 23;
	mov.b32 	%f29, %r52;
	ex2.approx.ftz.f32 	%f30, %f28;
	mul.f32 	%f100, %f30, %f29;
$L__BB1_2:
	mov.b32 	%r53, %f100;
	shfl.sync.down.b32	%r54|%p2, %r53, 16, 31, -1;
	mov.b32 	%f31, %r54;
	add.f32 	%f32, %f100, %f31;
	mov.b32 	%r55, %f32;
	shfl.sync.down.b32	%r56|%p3, %r55, 8, 31, -1;
	mov.b32 	%f33, %r56;
	add.f32 	%f34, %f32, %f33;
	mov.b32 	%r57, %f34;
	shfl.sync.down.b32	%r58|%p4, %r57, 4, 31, -1;
	mov.b32 	%f35, %r58;
	add.f32 	%f36, %f34, %f35;
	mov.b32 	%r59, %f36;
	shfl.sync.down.b32	%r60|%p5, %r59, 2, 31, -1;
	mov.b32 	%f37, %r60;
	add.f32 	%f38, %f36, %f37;
	mov.b32 	%r61, %f38;
	shfl.sync.down.b32	%r62|%p6, %r61, 1, 31, -1;
	mov.b32 	%f39, %r62;
	add.f32 	%f3, %f38, %f39;
	setp.ne.s32 	%p7, %r1, 0;
	@%p7 bra 	$L__BB1_15;
	mov.u32 	%r64, %ntid.x;
	add.s32 	%r2, %r64, 31;
	shr.u32 	%r3, %r2, 5;
	add.s32 	%r65, %r3, -1;
	and.b32  	%r4, %r3, 15;
	setp.lt.u32 	%p8, %r65, 15;
	mov.b32 	%r106, 0;
	@%p8 bra 	$L__BB1_6;
	and.b32  	%r106, %r3, 112;
	mov.u32 	%r67, partial;
	add.s32 	%r103, %r67, 32;
	and.b32  	%r69, %r3, 134217712;
	neg.s32 	%r104, %r69;
$L__BB1_5:
	.pragma "nounroll";
	mov.f32 	%f40, 0f00000000;
	st.shared.v4.f32 	[%r103+-32], {%f40, %f40, %f40, %f40};
	st.shared.v4.f32 	[%r103+-16], {%f40, %f40, %f40, %f40};
	st.shared.v4.f32 	[%r103], {%f40, %f40, %f40, %f40};
	st.shared.v4.f32 	[%r103+16], {%f40, %f40, %f40, %f40};
	add.s32 	%r104, %r104, 16;
	add.s32 	%r103, %r103, 64;
	setp.ne.s32 	%p9, %r104, 0;
	@%p9 bra 	$L__BB1_5;
$L__BB1_6:
	setp.eq.s32 	%p10, %r4, 0;
	@%p10 bra 	$L__BB1_15;
	and.b32  	%r12, %r3, 7;
	setp.lt.u32 	%p11, %r4, 8;
	@%p11 bra 	$L__BB1_9;
	shl.b32 	%r70, %r106, 2;
	mov.u32 	%r71, partial;
	add.s32 	%r72, %r71, %r70;
	mov.b32 	%r73, 0;
	st.shared.u32 	[%r72], %r73;
	st.shared.u32 	[%r72+4], %r73;
	st.shared.u32 	[%r72+8], %r73;
	st.shared.u32 	[%r72+12], %r73;
	st.shared.u32 	[%r72+16], %r73;
	st.shared.u32 	[%r72+20], %r73;
	st.shared.u32 	[%r72+24], %r73;
	st.shared.u32 	[%r72+28], %r73;
	add.s32 	%r106, %r106, 8;
$L__BB1_9:
	setp.eq.s32 	%p12, %r12, 0;
	@%p12 bra 	$L__BB1_15;
	and.b32  	%r15, %r3, 3;
	setp.lt.u32 	%p13, %r12, 4;
	@%p13 bra 	$L__BB1_12;
	shl.b32 	%r74, %r106, 2;
	mov.u32 	%r75, partial;
	add.s32 	%r76, %r75, %r74;
	mov.b32 	%r77, 0;
	st.shared.u32 	[%r76], %r77;
	st.shared.u32 	[%r76+4], %r77;
	st.shared.u32 	[%r76+8], %r77;
	st.shared.u32 	[%r76+12], %r77;
	add.s32 	%r106, %r106, 4;
$L__BB1_12:
	setp.eq.s32 	%p14, %r15, 0;
	@%p14 bra 	$L__BB1_15;
	shl.b32 	%r78, %r106, 2;
	mov.u32 	%r79, partial;
	add.s32 	%r109, %r79, %r78;
	neg.s32 	%r108, %r15;
$L__BB1_14:
	.pragma "nounroll";
	mov.b32 	%r80, 0;
	st.shared.u32 	[%r109], %r80;
	add.s32 	%r109, %r109, 4;
	add.s32 	%r108, %r108, 1;
	setp.ne.s32 	%p15, %r108, 0;
	@%p15 bra 	$L__BB1_14;
$L__BB1_15:
	bar.sync 	0;
	and.b32  	%r81, %r1, 31;
	setp.ne.s32 	%p16, %r81, 0;
	@%p16 bra 	$L__BB1_17;
	shr.u32 	%r82, %r1, 3;
	mov.u32 	%r83, partial;
	add.s32 	%r84, %r83, %r82;
	st.shared.f32 	[%r84], %f3;
$L__BB1_17:
	setp.ne.s32 	%p17, %r1, 0;
	bar.sync 	0;
	@%p17 bra 	$L__BB1_33;
	mov.u32 	%r24, %ntid.x;
	setp.lt.u32 	%p18, %r24, 33;
	@%p18 bra 	$L__BB1_33;
	add.s32 	%r86, %r24, 31;
	shr.u32 	%r87, %r86, 5;
	ld.shared.f32 	%f109, [partial];
	add.s32 	%r25, %r87, -1;
	add.s32 	%r88, %r87, -2;
	and.b32  	%r26, %r25, 15;
	setp.lt.u32 	%p19, %r88, 15;
	mov.b32 	%r114, 1;
	@%p19 bra 	$L__BB1_23;
	mov.u32 	%r91, partial;
	add.s32 	%r110, %r91, 32;
	and.b32  	%r92, %r25, -16;
	neg.s32 	%r112, %r92;
	mov.b32 	%r111, 0;
$L__BB1_21:
	.pragma "nounroll";
	ld.shared.f32 	%f42, [%r110+-28];
	add.f32 	%f43, %f42, %f109;
	ld.shared.v2.f32 	{%f44, %f45}, [%r110+-24];
	add.f32 	%f46, %f44, %f43;
	add.f32 	%f47, %f45, %f46;
	ld.shared.v4.f32 	{%f48, %f49, %f50, %f51}, [%r110+-16];
	add.f32 	%f52, %f48, %f47;
	add.f32 	%f53, %f49, %f52;
	add.f32 	%f54, %f50, %f53;
	add.f32 	%f55, %f51, %f54;
	ld.shared.v4.f32 	{%f56, %f57, %f58, %f59}, [%r110];
	add.f32 	%f60, %f56, %f55;
	add.f32 	%f61, %f57, %f60;
	add.f32 	%f62, %f58, %f61;
	add.f32 	%f63, %f59, %f62;
	ld.shared.v4.f32 	{%f64, %f65, %f66, %f67}, [%r110+16];
	add.f32 	%f68, %f64, %f63;
	add.f32 	%f69, %f65, %f68;
	add.f32 	%f70, %f66, %f69;
	add.f32 	%f71, %f67, %f70;
	ld.shared.f32 	%f72, [%r110+32];
	add.f32 	%f109, %f72, %f71;
	add.s32 	%r112, %r112, 16;
	add.s32 	%r111, %r111, 16;
	add.s32 	%r110, %r110, 64;
	setp.ne.s32 	%p20, %r112, 0;
	@%p20 bra 	$L__BB1_21;
	add.s32 	%r114, %r111, 1;
$L__BB1_23:
	setp.eq.s32 	%p21, %r26, 0;
	@%p21 bra 	$L__BB1_32;
	and.b32  	%r36, %r25, 7;
	setp.lt.u32 	%p22, %r26, 8;
	@%p22 bra 	$L__BB1_26;
	shl.b32 	%r93, %r114, 2;
	mov.u32 	%r94, partial;
	add.s32 	%r95, %r94, %r93;
	ld.shared.f32 	%f74, [%r95];
	add.f32 	%f75, %f74, %f109;
	ld.shared.f32 	%f76, [%r95+4];
	add.f32 	%f77, %f76, %f75;
	ld.shared.f32 	%f78, [%r95+8];
	add.f32 	%f79, %f78, %f77;
	ld.shared.f32 	%f80, [%r95+12];
	add.f32 	%f81, %f80, %f79;
	ld.shared.f32 	%f82, [%r95+16];
	add.f32 	%f83, %f82, %f81;
	ld.shared.f32 	%f84, [%r95+20];
	add.f32 	%f85, %f84, %f83;
	ld.shared.f32 	%f86, [%r95+24];
	add.f32 	%f87, %f86, %f85;
	ld.shared.f32 	%f88, [%r95+28];
	add.f32 	%f109, %f88, %f87;
	add.s32 	%r114, %r114, 8;
$L__BB1_26:
	setp.eq.s32 	%p23, %r36, 0;
	@%p23 bra 	$L__BB1_32;
	and.b32  	%r39, %r25, 3;
	setp.lt.u32 	%p24, %r36, 4;
	@%p24 bra 	$L__BB1_29;
	shl.b32 	%r96, %r114, 2;
	mov.u32 	%r97, partial;
	add.s32 	%r98, %r97, %r96;
	ld.shared.f32 	%f90, [%r98];
	add.f32 	%f91, %f90, %f109;
	ld.shared.f32 	%f92, [%r98+4];
	add.f32 	%f93, %f92, %f91;
	ld.shared.f32 	%f94, [%r98+8];
	add.f32 	%f95, %f94, %f93;
	ld.shared.f32 	%f96, [%r98+12];
	add.f32 	%f109, %f96, %f95;
	add.s32 	%r114, %r114, 4;
$L__BB1_29:
	setp.eq.s32 	%p25, %r39, 0;
	@%p25 bra 	$L__BB1_32;
	shl.b32 	%r99, %r114, 2;
	mov.u32 	%r100, partial;
	add.s32 	%r117, %r100, %r99;
	neg.s32 	%r116, %r39;
$L__BB1_31:
	.pragma "nounroll";
	ld.shared.f32 	%f97, [%r117];
	add.f32 	%f109, %f97, %f109;
	add.s32 	%r117, %r117, 4;
	add.s32 	%r116, %r116, 1;
	setp.ne.s32 	%p26, %r116, 0;
	@%p26 bra 	$L__BB1_31;
$L__BB1_32:
	st.shared.f32 	[partial], %f109;
$L__BB1_33:
	setp.ge.u32 	%p27, %r1, %r48;
	bar.sync 	0;
	@%p27 bra 	$L__BB1_35;
	ld.shared.f32 	%f98, [partial];
	div.rn.f32 	%f99, %f100, %f98;
	mov.u32 	%r101, %ctaid.x;
	mad.lo.s32 	%r102, %r48, %r101, %r1;
	mul.wide.u32 	%rd5, %r102, 4;
	add.s64 	%rd6, %rd1, %rd5;
	st.global.f32 	[%rd6], %f99;
$L__BB1_35:
	ret;

}


// ===== COMPILED SASS (sm_100) =====

	.target	sm_100

	.elftype	@"ET_EXEC"


//--------------------- .note.nv.tkinfo           --------------------------
	.section	.note.nv.tkinfo,"",@"SHT_NOTE"
	.sectionflags	@"SHF_NOTE_NV_TKINFO"
	.tkinfo
        /*0018*/ 	.word	0x00000002
        /*0030*/ 	.string	""
        /*0030*/ 	.string	"ptxas"
        /*0030*/ 	.string	"Cuda compilation tools, release 13.0, V13.0.88"
        /*0030*/ 	.string	"Build cuda_13.0.r13.0/compiler.36424714_0"
        /*0030*/ 	.string	"-arch sm_100 -m 64 "



//--------------------- .note.nv.cuinfo           --------------------------
	.section	.note.nv.cuinfo,"",@"SHT_NOTE"
	.sectionflags	@"SHF_NOTE_NV_CUINFO"
        /*0018*/ 	.short	0x0002
        /*001a*/ 	.short	0x0064
        /*001c*/ 	.short	0x0082
	.zero		2


//--------------------- .nv.info                  --------------------------
	.section	.nv.info,"",@"SHT_CUDA_INFO"
	.align	4


	//----- nvinfo : EIATTR_REGCOUNT
	.align		4
        /*0000*/ 	.byte	0x04, 0x2f
        /*0002*/ 	.short	(.L_1 - .L_0)
	.align		4
.L_0:
        /*0004*/ 	.word	index@(_Z23max_reduction_one_blockPfS_i)
        /*0008*/ 	.word	0x00000016


	//----- nvinfo : EIATTR_FRAME_SIZE
	.align		4
.L_1:
        /*000c*/ 	.byte	0x04, 0x11
        /*000e*/ 	.short	(.L_3 - .L_2)
	.align		4
.L_2:
        /*0010*/ 	.word	index@(_Z23max_reduction_one_blockPfS_i)
        /*0014*/ 	.word	0x00000000


	//----- nvinfo : EIATTR_REGCOUNT
	.align		4
.L_3:
        /*0018*/ 	.byte	0x04, 0x2f
        /*001a*/ 	.short	(.L_5 - .L_4)
	.align		4
.L_4:
        /*001c*/ 	.word	index@(_Z17softmax_one_blockPfi)
        /*0020*/ 	.word	0x00000016


	//----- nvinfo : EIATTR_FRAME_SIZE
	.align		4
.L_5:
        /*0024*/ 	.byte	0x04, 0x11
        /*0026*/ 	.short	(.L_7 - .L_6)
	.align		4
.L_6:
        /*0028*/ 	.word	index@($__internal_0_$__cuda_sm3x_div_rn_noftz_f32_slowpath)
        /*002c*/ 	.word	0x00000000


	//----- nvinfo : EIATTR_FRAME_SIZE
	.align		4
.L_7:
        /*0030*/ 	.byte	0x04, 0x11
        /*0032*/ 	.short	(.L_9 - .L_8)
	.align		4
.L_8:
        /*0034*/ 	.word	index@(_Z17softmax_one_blockPfi)
        /*0038*/ 	.word	0x00000000


	//----- nvinfo : EIATTR_MIN_STACK_SIZE
	.align		4
.L_9:
        /*003c*/ 	.byte	0x04, 0x12
        /*003e*/ 	.short	(.L_11 - .L_10)
	.align		4
.L_10:
        /*0040*/ 	.word	index@(_Z17softmax_one_blockPfi)
        /*0044*/ 	.word	0x00000000


	//----- nvinfo : EIATTR_MIN_STACK_SIZE
	.align		4
.L_11:
        /*0048*/ 	.byte	0x04, 0x12
        /*004a*/ 	.short	(.L_13 - .L_12)
	.align		4
.L_12:
        /*004c*/ 	.word	index@(_Z23max_reduction_one_blockPfS_i)
        /*0050*/ 	.word	0x00000000
.L_13:


//--------------------- .nv.compat                --------------------------
	.section	.nv.compat,"",@"SHT_CUDA_COMPAT_INFO"
	.align	4
        /*0000*/ 	.byte	0x02, 0x09, 0x00, 0x00, 0x02, 0x02, 0x01, 0x00, 0x02, 0x05, 0x05, 0x00, 0x03, 0x07, 0x01, 0x01
        /*0010*/ 	.byte	0x02, 0x03, 0x00, 0x00, 0x02, 0x06, 0x01, 0x00, 0x04, 0x0b, 0x08, 0x00, 0x01, 0x00, 0x00, 0x00
        /*0020*/ 	.byte	0x00, 0x00, 0x00, 0x00


//--------------------- .nv.info._Z17softmax_one_blockPfi --------------------------
	.section	.nv.info._Z17softmax_one_blockPfi,"",@"SHT_CUDA_INFO"
	.sectionflags	@""
	.align	4


	//----- nvinfo : EIATTR_CUDA_API_VERSION
	.align		4
        /*0000*/ 	.byte	0x04, 0x37
        /*0002*/ 	.short	(.L_15 - .L_14)
.L_14:
        /*0004*/ 	.word	0x00000082


	//----- nvinfo : EIATTR_KPARAM_INFO
	.align		4
.L_15:
        /*0008*/ 	.byte	0x04, 0x17
        /*000a*/ 	.short	(.L_17 - .L_16)
.L_16:
        /*000c*/ 	.word	0x00000000
        /*0010*/ 	.short	0x0001
        /*0012*/ 	.short	0x0008
        /*0014*/ 	.byte	0x00, 0xf0, 0x11, 0x00


	//----- nvinfo : EIATTR_KPARAM_INFO
	.align		4
.L_17:
        /*0018*/ 	.byte	0x04, 0x17
        /*001a*/ 	.short	(.L_19 - .L_18)
.L_18:
        /*001c*/ 	.word	0x00000000
        /*0020*/ 	.short	0x0000
        /*0022*/ 	.short	0x0000
        /*0024*/ 	.byte	0x00, 0xf5, 0x21, 0x00


	//----- nvinfo : EIATTR_SPARSE_MMA_MASK
	.align		4
.L_19:
        /*0028*/ 	.byte	0x03, 0x50
        /*002a*/ 	.short	0x0000


	//----- nvinfo : EIATTR_MAXREG_COUNT
	.align		4
        /*002c*/ 	.byte	0x03, 0x1b
        /*002e*/ 	.short	0x00ff


	//----- nvinfo : EIATTR_NUM_BARRIERS
	.align		4
        /*0030*/ 	.byte	0x02, 0x4c
        /*0032*/ 	.byte	0x01
	.zero		1


	//----- nvinfo : EIATTR_MERCURY_ISA_VERSION
	.align		4
        /*0034*/ 	.byte	0x03, 0x5f
        /*0036*/ 	.short	0x0101


	//----- nvinfo : EIATTR_UNUSED_LOAD_BYTE_OFFSET
	.align		4
        /*0038*/ 	.byte	0x04, 0x44
        /*003a*/ 	.short	(.L_21 - .L_20)


	//   ....[0]....
.L_20:
        /*003c*/ 	.word	0x000007b0
        /*0040*/ 	.word	0x0000fff0


	//----- nvinfo : EIATTR_COOP_GROUP_MASK_REGIDS
	.align		4
.L_21:
        /*0044*/ 	.byte	0x04, 0x29
        /*0046*/ 	.short	(.L_23 - .L_22)


	//   ....[0]....
.L_22:
        /*0048*/ 	.word	0xffffffff


	//   ....[1]....
        /*004c*/ 	.word	0xffffffff


	//   ....[2]....
        /*0050*/ 	.word	0xffffffff


	//   ....[3]....
        /*0054*/ 	.word	0xffffffff


	//   ....[4]....
        /*0058*/ 	.word	0xffffffff


	//----- nvinfo : EIATTR_COOP_GROUP_INSTR_OFFSETS
	.align		4
.L_23:
        /*005c*/ 	.byte	0x04, 0x28
        /*005e*/ 	.short	(.L_25 - .L_24)


	//   ....[0]....
.L_24:
        /*0060*/ 	.word	0x00000180


	//   ....[1]....
        /*0064*/ 	.word	0x000001c0


	//   ....[2]....
        /*0068*/ 	.word	0x000001e0


	//   ....[3]....
        /*006c*/ 	.word	0x00000200


	//   ....[4]....
        /*0070*/ 	.word	0x00000220


	//----- nvinfo : EIATTR_VRC_CTA_INIT_COUNT
	.align		4
.L_25:
        /*0074*/ 	.byte	0x02, 0x4a
	.zero		1
	.zero		1


	//----- nvinfo : EIATTR_EXIT_INSTR_OFFSETS
	.align		4
        /*0078*/ 	.byte	0x04, 0x1c
        /*007a*/ 	.short	(.L_27 - .L_26)


	//   ....[0]....
.L_26:
        /*007c*/ 	.word	0x00000c90


	//   ....[1]....
        /*0080*/ 	.word	0x00000e10


	//----- nvinfo : EIATTR_CRS_STACK_SIZE
	.align		4
.L_27:
        /*0084*/ 	.byte	0x04, 0x1e
        /*0086*/ 	.short	(.L_29 - .L_28)
.L_28:
        /*0088*/ 	.word	0x00000000


	//----- nvinfo : EIATTR_CBANK_PARAM_SIZE
	.align		4
.L_29:
        /*008c*/ 	.byte	0x03, 0x19
        /*008e*/ 	.short	0x000c


	//----- nvinfo : EIATTR_PARAM_CBANK
	.align		4
        /*0090*/ 	.byte	0x04, 0x0a
        /*0092*/ 	.short	(.L_31 - .L_30)
	.align		4
.L_30:
        /*0094*/ 	.word	index@(.nv.constant0._Z17softmax_one_blockPfi)
        /*0098*/ 	.short	0x0380
        /*009a*/ 	.short	0x000c


	//----- nvinfo : EIATTR_SW_WAR
	.align		4
.L_31:
        /*009c*/ 	.byte	0x04, 0x36
        /*009e*/ 	.short	(.L_33 - .L_32)
.L_32:
        /*00a0*/ 	.word	0x00000008
.L_33:


//--------------------- .nv.info._Z23max_reduction_one_blockPfS_i --------------------------
	.section	.nv.info._Z23max_reduction_one_blockPfS_i,"",@"SHT_CUDA_INFO"
	.sectionflags	@""
	.align	4


	//----- nvinfo : EIATTR_CUDA_API_VERSION
	.align		4
        /*0000*/ 	.byte	0x04, 0x37
        /*0002*/ 	.short	(.L_35 - .L_34)
.L_34:
        /*0004*/ 	.word	0x00000082


	//----- nvinfo : EIATTR_KPARAM_INFO
	.align		4
.L_35:
        /*0008*/ 	.byte	0x04, 0x17
        /*000a*/ 	.short	(.L_37 - .L_36)
.L_36:
        /*000c*/ 	.word	0x00000000
        /*0010*/ 	.short	0x0002
        /*0012*/ 	.short	0x0010
        /*0014*/ 	.byte	0x00, 0xf0, 0x11, 0x00


	//----- nvinfo : EIATTR_KPARAM_INFO
	.align		4
.L_37:
        /*0018*/ 	.byte	0x04, 0x17
        /*001a*/ 	.short	(.L_39 - .L_38)
.L_38:
        /*001c*/ 	.word	0x00000000
        /*0020*/ 	.short	0x0001
        /*0022*/ 	.short	0x0008
        /*0024*/ 	.byte	0x00, 0xf5, 0x21, 0x00


	//----- nvinfo : EIATTR_KPARAM_INFO
	.align		4
.L_39:
        /*0028*/ 	.byte	0x04, 0x17
        /*002a*/ 	.short	(.L_41 - .L_40)
.L_40:
        /*002c*/ 	.word	0x00000000
        /*0030*/ 	.short	0x0000
        /*0032*/ 	.short	0x0000
        /*0034*/ 	.byte	0x00, 0xf5, 0x21, 0x00


	//----- nvinfo : EIATTR_SPARSE_MMA_MASK
	.align		4
.L_41:
        /*0038*/ 	.byte	0x03, 0x50
        /*003a*/ 	.short	0x0000


	//----- nvinfo : EIATTR_MAXREG_COUNT
	.align		4
        /*003c*/ 	.byte	0x03, 0x1b
        /*003e*/ 	.short	0x00ff


	//----- nvinfo : EIATTR_NUM_BARRIERS
	.align		4
        /*0040*/ 	.byte	0x02, 0x4c
        /*0042*/ 	.byte	0x01
	.zero		1


	//----- nvinfo : EIATTR_MERCURY_ISA_VERSION
	.align		4
        /*0044*/ 	.byte	0x03, 0x5f
        /*0046*/ 	.short	0x0101


	//----- nvinfo : EIATTR_UNUSED_LOAD_BYTE_OFFSET
	.align		4
        /*0048*/ 	.byte	0x04, 0x44
        /*004a*/ 	.short	(.L_43 - .L_42)


	//   ....[0]....
.L_42:
        /*004c*/ 	.word	0x00000320
        /*0050*/ 	.word	0x0000fff0


	//----- nvinfo : EIATTR_COOP_GROUP_MASK_REGIDS
	.align		4
.L_43:
        /*0054*/ 	.byte	0x04, 0x29
        /*0056*/ 	.short	(.L_45 - .L_44)


	//   ....[0]....
.L_44:
        /*0058*/ 	.word	0xffffffff


	//   ....[1]....
        /*005c*/ 	.word	0xffffffff


	//   ....[2]....
        /*0060*/ 	.word	0xffffffff


	//   ....[3]....
        /*0064*/ 	.word	0xffffffff


	//   ....[4]....
        /*0068*/ 	.word	0xffffffff


	//----- nvinfo : EIATTR_COOP_GROUP_INSTR_OFFSETS
	.align		4
.L_45:
        /*006c*/ 	.byte	0x04, 0x28
        /*006e*/ 	.short	(.L_47 - .L_46)


	//   ....[0]....
.L_46:
        /*0070*/ 	.word	0x00000120


	//   ....[1]....
        /*0074*/ 	.word	0x00000140


	//   ....[2]....
        /*0078*/ 	.word	0x00000160


	//   ....[3]....
        /*007c*/ 	.word	0x00000180


	//   ....[4]....
        /*0080*/ 	.word	0x000001a0


	//----- nvinfo : EIATTR_VRC_CTA_INIT_COUNT
	.align		4
.L_47:
        /*0084*/ 	.byte	0x02, 0x4a
	.zero		1
	.zero		1


	//----- nvinfo : EIATTR_EXIT_INSTR_OFFSETS
	.align		4
        /*0088*/ 	.byte	0x04, 0x1c
        /*008a*/ 	.short	(.L_49 - .L_48)


	//   ....[0]....
.L_48:
        /*008c*/ 	.word	0x00000720


	//   ....[1]....
        /*0090*/ 	.word	0x00000800


	//----- nvinfo : EIATTR_CRS_STACK_SIZE
	.align		4
.L_49:
        /*0094*/ 	.byte	0x04, 0x1e
        /*0096*/ 	.short	(.L_51 - .L_50)
.L_50:
        /*0098*/ 	.word	0x00000000


	//----- nvinfo : EIATTR_CBANK_PARAM_SIZE
	.align		4
.L_51:
        /*009c*/ 	.byte	0x03, 0x19
        /*009e*/ 	.short	0x0014


	//----- nvinfo : EIATTR_PARAM_CBANK
	.align		4
        /*00a0*/ 	.byte	0x04, 0x0a
        /*00a2*/ 	.short	(.L_53 - .L_52)
	.align		4
.L_52:
        /*00a4*/ 	.word	index@(.nv.constant0._Z23max_reduction_one_blockPfS_i)
        /*00a8*/ 	.short	0x0380
        /*00aa*/ 	.short	0x0014


	//----- nvinfo : EIATTR_SW_WAR
	.align		4
.L_53:
        /*00ac*/ 	.byte	0x04, 0x36
        /*00ae*/ 	.short	(.L_55 - .L_54)
.L_54:
        /*00b0*/ 	.word	0x00000008
.L_55:


//--------------------- .nv.callgraph             --------------------------
	.section	.nv.callgraph,"",@"SHT_CUDA_CALLGRAPH"
	.align	4
	.sectionentsize	8
	.align		4
        /*0000*/ 	.word	0x00000000
	.align		4
        /*0004*/ 	.word	0xffffffff
	.align		4
        /*0008*/ 	.word	0x00000000
	.align		4
        /*000c*/ 	.word	0xfffffffe
	.align		4
        /*0010*/ 	.word	0x00000000
	.align		4
        /*0014*/ 	.word	0xfffffffd
	.align		4
        /*0018*/ 	.word	0x00000000
	.align		4
        /*001c*/ 	.word	0xfffffffc


//--------------------- .text._Z17softmax_one_blockPfi --------------------------
	.section	.text._Z17softmax_one_blockPfi,"ax",@progbits
	.align	128
        .global         _Z17softmax_one_blockPfi
        .type           _Z17softmax_one_blockPfi,@function
        .size           _Z17softmax_one_blockPfi,(.L_x_39 - _Z17softmax_one_blockPfi)
        .other          _Z17softmax_one_blockPfi,@"STO_CUDA_ENTRY STV_DEFAULT"
_Z17softmax_one_blockPfi:
.text._Z17softmax_one_blockPfi:
[----:B------:R-:W-:Y:S01]  /*0000*/  LDC R1, c[0x0][0x37c] ;  /* 0x0000df00ff017b82 */ /* 0x000fe20000000800 */
[----:B------:R-:W0:Y:S01]  /*0010*/  S2R R2, SR_TID.X ;  /* 0x0000000000027919 */ /* 0x000e220000002100 */
[----:B------:R-:W0:Y:S01]  /*0020*/  LDCU UR4, c[0x0][0x388] ;  /* 0x00007100ff0477ac */ /* 0x000e220008000800 */
[----:B------:R-:W-:Y:S01]  /*0030*/  BSSY.RECONVERGENT B0, `(.L_x_0) ;  /* 0x0000014000007945 */ /* 0x000fe20003800200 */
[----:B------:R-:W-:Y:S01]  /*0040*/  IMAD.MOV.U32 R3, RZ, RZ, RZ ;  /* 0x000000ffff037224 */ /* 0x000fe200078e00ff */
[----:B------:R-:W1:Y:S01]  /*0050*/  LDCU.64 UR10, c[0x0][0x358] ;  /* 0x00006b00ff0a77ac */ /* 0x000e620008000a00 */
[----:B0-----:R-:W-:-:S13]  /*0060*/  ISETP.GE.U32.AND P0, PT, R2, UR4, PT ;  /* 0x0000000402007c0c */ /* 0x001fda000bf06070 */
[----:B-1----:R-:W-:Y:S05]  /*0070*/  @P0 BRA `(.L_x_1) ;  /* 0x00000000003c0947 */ /* 0x002fea0003800000 */
[----:B------:R-:W0:Y:S01]  /*0080*/  S2R R3, SR_CTAID.X ;  /* 0x0000000000037919 */ /* 0x000e220000002500 */
[----:B------:R-:W1:Y:S01]  /*0090*/  LDC.64 R4, c[0x0][0x380] ;  /* 0x0000e000ff047b82 */ /* 0x000e620000000a00 */
[----:B0-----:R-:W-:-:S04]  /*00a0*/  IMAD R3, R3, UR4, R2 ;  /* 0x0000000403037c24 */ /* 0x001fc8000f8e0202 */
[----:B-1----:R-:W-:-:S06]  /*00b0*/  IMAD.WIDE.U32 R4, R3, 0x4, R4 ;  /* 0x0000000403047825 */ /* 0x002fcc00078e0004 */
[----:B------:R-:W2:Y:S01]  /*00c0*/  LDG.E R4, desc[UR10][R4.64] ;  /* 0x0000000a04047981 */ /* 0x000ea2000c1e1900 */
[----:B------:R-:W-:Y:S02]  /*00d0*/  HFMA2 R7, -RZ, RZ, 3.7421875, 0 ;  /* 0x437c0000ff077431 */ /* 0x000fe400000001ff */
[----:B------:R-:W-:-:S04]  /*00e0*/  IMAD.MOV.U32 R3, RZ, RZ, 0x3bbb989d ;  /* 0x3bbb989dff037424 */ /* 0x000fc800078e00ff */
[----:B--2---:R-:W-:-:S04]  /*00f0*/  FFMA.SAT R0, R4, R3, 0.5 ;  /* 0x3f00000004007423 */ /* 0x004fc80000002003 */
[----:B------:R-:W-:-:S04]  /*0100*/  FFMA.RM R0, R0, R7, 12582913 ;  /* 0x4b40000100007423 */ /* 0x000fc80000004007 */
[C---:B------:R-:W-:Y:S01]  /*0110*/  FADD R3, R0.reuse, -12583039 ;  /* 0xcb40007f00037421 */ /* 0x040fe20000000000 */
[----:B------:R-:W-:-:S03]  /*0120*/  IMAD.SHL.U32 R0, R0, 0x800000, RZ ;  /* 0x0080000000007824 */ /* 0x000fc600078e00ff */
[----:B------:R-:W-:-:S04]  /*0130*/  FFMA R3, R4, 1.4426950216293334961, -R3 ;  /* 0x3fb8aa3b04037823 */ /* 0x000fc80000000803 */
[----:B------:R-:W-:-:S04]  /*0140*/  FFMA R6, R4, 1.925963033500011079e-08, R3 ;  /* 0x32a5706004067823 */ /* 0x000fc80000000003 */
[----:B------:R-:W0:Y:S02]  /*0150*/  MUFU.EX2 R3, R6 ;  /* 0x0000000600037308 */ /* 0x000e240000000800 */
[----:B0-----:R-:W-:-:S07]  /*0160*/  FMUL R3, R0, R3 ;  /* 0x0000000300037220 */ /* 0x001fce0000400000 */
.L_x_1:
[----:B------:R-:W-:Y:S05]  /*0170*/  BSYNC.RECONVERGENT B0 ;  /* 0x0000000000007941 */ /* 0x000fea0003800200 */
.L_x_0:
[----:B------:R-:W0:Y:S01]  /*0180*/  SHFL.DOWN PT, R0, R3, 0x10, 0x1f ;  /* 0x0a001f0003007f89 */ /* 0x000e2200000e0000 */
[----:B------:R-:W-:Y:S01]  /*0190*/  ISETP.NE.AND P1, PT, R2, RZ, PT ;  /* 0x000000ff0200720c */ /* 0x000fe20003f25270 */
[----:B------:R-:W-:Y:S01]  /*01a0*/  BSSY.RECONVERGENT B0, `(.L_x_2) ;  /* 0x0000044000007945 */ /* 0x000fe20003800200 */
[----:B0-----:R-:W-:-:S05]  /*01b0*/  FADD R4, R0, R3 ;  /* 0x0000000300047221 */ /* 0x001fca0000000000 */
[----:B------:R-:W0:Y:S02]  /*01c0*/  SHFL.DOWN PT, R5, R4, 0x8, 0x1f ;  /* 0x09001f0004057f89 */ /* 0x000e2400000e0000 */
[----:B0-----:R-:W-:-:S05]  /*01d0*/  FADD R5, R4, R5 ;  /* 0x0000000504057221 */ /* 0x001fca0000000000 */
[----:B------:R-:W0:Y:S02]  /*01e0*/  SHFL.DOWN PT, R0, R5, 0x4, 0x1f ;  /* 0x08801f0005007f89 */ /* 0x000e2400000e0000 */
[----:B0-----:R-:W-:-:S05]  /*01f0*/  FADD R6, R5, R0 ;  /* 0x0000000005067221 */ /* 0x001fca0000000000 */
[----:B------:R-:W0:Y:S02]  /*0200*/  SHFL.DOWN PT, R7, R6, 0x2, 0x1f ;  /* 0x08401f0006077f89 */ /* 0x000e2400000e0000 */
[----:B0-----:R-:W-:-:S05]  /*0210*/  FADD R7, R6, R7 ;  /* 0x0000000706077221 */ /* 0x001fca0000000000 */
[----:B------:R-:W0:Y:S02]  /*0220*/  SHFL.DOWN PT, R0, R7, 0x1, 0x1f ;  /* 0x08201f0007007f89 */ /* 0x000e2400000e0000 */
[----:B0-----:R-:W-:Y:S01]  /*0230*/  FADD R0, R7, R0 ;  /* 0x0000000007007221 */ /* 0x001fe20000000000 */
[----:B------:R-:W-:Y:S06]  /*0240*/  @P1 BRA `(.L_x_3) ;  /* 0x0000000000e41947 */ /* 0x000fec0003800000 */
[----:B------:R-:W0:Y:S02]  /*0250*/  LDC R4, c[0x0][0x360] ;  /* 0x0000d800ff047b82 */ /* 0x000e240000000800 */
[----:B0-----:R-:W-:-:S05]  /*0260*/  VIADD R4, R4, 0x1f ;  /* 0x0000001f04047836 */ /* 0x001fca0000000000 */
[----:B------:R-:W-:-:S04]  /*0270*/  SHF.R.U32.HI R4, RZ, 0x5, R4 ;  /* 0x00000005ff047819 */ /* 0x000fc80000011604 */
[C---:B------:R-:W-:Y:S02]  /*0280*/  IADD3 R5, PT, PT, R4.reuse, -0x1, RZ ;  /* 0xffffffff04057810 */ /* 0x040fe40007ffe0ff */
[----:B------:R-:W-:Y:S02]  /*0290*/  LOP3.LUT R7, R4, 0xf, RZ, 0xc0, !PT ;  /* 0x0000000f04077812 */ /* 0x000fe400078ec0ff */
[----:B------:R-:W-:Y:S01]  /*02a0*/  ISETP.GE.U32.AND P3, PT, R5, 0xf, PT ;  /* 0x0000000f0500780c */ /* 0x000fe20003f66070 */
[----:B------:R-:W-:Y:S01]  /*02b0*/  IMAD.MOV.U32 R5, RZ, RZ, RZ ;  /* 0x000000ffff057224 */ /* 0x000fe200078e00ff */
[----:B------:R-:W-:-:S11]  /*02c0*/  ISETP.NE.AND P2, PT, R7, RZ, PT ;  /* 0x000000ff0700720c */ /* 0x000fd60003f45270 */
[----:B------:R-:W-:Y:S05]  /*02d0*/  @!P3 BRA `(.L_x_4) ;  /* 0x00000000003cb947 */ /* 0x000fea0003800000 */
[----:B------:R-:W0:Y:S01]  /*02e0*/  S2UR UR5, SR_CgaCtaId ;  /* 0x00000000000579c3 */ /* 0x000e220000008800 */
[C---:B------:R-:W-:Y:S01]  /*02f0*/  LOP3.LUT R6, R4.reuse, 0x7fffff0, RZ, 0xc0, !PT ;  /* 0x07fffff004067812 */ /* 0x040fe200078ec0ff */
[----:B------:R-:W-:Y:S01]  /*0300*/  UMOV UR4, 0x400 ;  /* 0x0000040000047882 */ /* 0x000fe20000000000 */
[----:B------:R-:W-:-:S03]  /*0310*/  LOP3.LUT R5, R4, 0x70, RZ, 0xc0, !PT ;  /* 0x0000007004057812 */ /* 0x000fc600078ec0ff */
[----:B------:R-:W-:Y:S01]  /*0320*/  IMAD.MOV R6, RZ, RZ, -R6 ;  /* 0x000000ffff067224 */ /* 0x000fe200078e0a06 */
[----:B0-----:R-:W-:-:S04]  /*0330*/  ULEA UR4, UR5, UR4, 0x18 ;  /* 0x0000000405047291 */ /* 0x001fc8000f8ec0ff */
[----:B------:R-:W-:-:S12]  /*0340*/  UIADD3 UR4, UPT, UPT, UR4, 0x20, URZ ;  /* 0x0000002004047890 */ /* 0x000fd8000fffe0ff */
.L_x_5:
[----:B------:R-:W-:Y:S01]  /*0350*/  IADD3 R6, PT, PT, R6, 0x10, RZ ;  /* 0x0000001006067810 */ /* 0x000fe20007ffe0ff */
[----:B------:R-:W-:Y:S03]  /*0360*/  STS.128 [UR4+-0x20], RZ ;  /* 0xffffe0ffff007988 */ /* 0x000fe60008000c04 */
[----:B------:R-:W-:Y:S01]  /*0370*/  ISETP.NE.AND P3, PT, R6, RZ, PT ;  /* 0x000000ff0600720c */ /* 0x000fe20003f65270 */
[----:B------:R-:W-:Y:S04]  /*0380*/  STS.128 [UR4+-0x10], RZ ;  /* 0xfffff0ffff007988 */ /* 0x000fe80008000c04 */
[----:B------:R-:W-:Y:S04]  /*0390*/  STS.128 [UR4], RZ ;  /* 0x000000ffff007988 */ /* 0x000fe80008000c04 */
[----:B------:R-:W-:Y:S01]  /*03a0*/  STS.128 [UR4+0x10], RZ ;  /* 0x000010ffff007988 */ /* 0x000fe20008000c04 */
[----:B------:R-:W-:-:S03]  /*03b0*/  UIADD3 UR4, UPT, UPT, UR4, 0x40, URZ ;  /* 0x0000004004047890 */ /* 0x000fc6000fffe0ff */
[----:B------:R-:W-:Y:S09]  /*03c0*/  @P3 BRA `(.L_x_5) ;  /* 0xfffffffc00e03947 */ /* 0x000ff2000383ffff */
.L_x_4:
[----:B------:R-:W-:Y:S05]  /*03d0*/  @!P2 BRA `(.L_x_3) ;  /* 0x000000000080a947 */ /* 0x000fea0003800000 */
[----:B------:R-:W-:Y:S02]  /*03e0*/  ISETP.GE.U32.AND P2, PT, R7, 0x8, PT ;  /* 0x000000080700780c */ /* 0x000fe40003f46070 */
[----:B------:R-:W-:-:S04]  /*03f0*/  LOP3.LUT R8, R4, 0x7, RZ, 0xc0, !PT ;  /* 0x0000000704087812 */ /* 0x000fc800078ec0ff */
[----:B------:R-:W-:-:S07]  /*0400*/  ISETP.NE.AND P3, PT, R8, RZ, PT ;  /* 0x000000ff0800720c */ /* 0x000fce0003f65270 */
[----:B------:R-:W-:Y:S06]  /*0410*/  @!P2 BRA `(.L_x_6) ;  /* 0x00000000001ca947 */ /* 0x000fec0003800000 */
[----:B------:R-:W0:Y:S01]  /*0420*/  S2R R7, SR_CgaCtaId ;  /* 0x0000000000077919 */ /* 0x000e220000008800 */
[----:B------:R-:W-:-:S04]  /*0430*/  MOV R6, 0x400 ;  /* 0x0000040000067802 */ /* 0x000fc80000000f00 */
[----:B0-----:R-:W-:-:S05]  /*0440*/  LEA R6, R7, R6, 0x18 ;  /* 0x0000000607067211 */ /* 0x001fca00078ec0ff */
[C---:B------:R-:W-:Y:S02]  /*0450*/  IMAD R6, R5.reuse, 0x4, R6 ;  /* 0x0000000405067824 */ /* 0x040fe400078e0206 */
[----:B------:R-:W-:-:S03]  /*0460*/  VIADD R5, R5, 0x8 ;  /* 0x0000000805057836 */ /* 0x000fc60000000000 */
[----:B------:R0:W-:Y:S04]  /*0470*/  STS.128 [R6], RZ ;  /* 0x000000ff06007388 */ /* 0x0001e80000000c00 */
[----:B------:R0:W-:Y:S02]  /*0480*/  STS.128 [R6+0x10], RZ ;  /* 0x000010ff06007388 */ /* 0x0001e40000000c00 */
.L_x_6:
[----:B------:R-:W-:Y:S05]  /*0490*/  @!P3 BRA `(.L_x_3) ;  /* 0x000000000050b947 */ /* 0x000fea0003800000 */
[----:B------:R-:W-:Y:S02]  /*04a0*/  ISETP.GE.U32.AND P2, PT, R8, 0x4, PT ;  /* 0x000000040800780c */ /* 0x000fe40003f46070 */
[----:B------:R-:W-:-:S04]  /*04b0*/  LOP3.LUT R4, R4, 0x3, RZ, 0xc0, !PT ;  /* 0x0000000304047812 */ /* 0x000fc800078ec0ff */
[----:B------:R-:W-:-:S07]  /*04c0*/  ISETP.NE.AND P3, PT, R4, RZ, PT ;  /* 0x000000ff0400720c */ /* 0x000fce0003f65270 */
[----:B------:R-:W1:Y:S01]  /*04d0*/  @P2 S2R R7, SR_CgaCtaId ;  /* 0x0000000000072919 */ /* 0x000e620000008800 */
[----:B0-----:R-:W-:-:S04]  /*04e0*/  @P2 MOV R6, 0x400 ;  /* 0x0000040000062802 */ /* 0x001fc80000000f00 */
[----:B-1----:R-:W-:-:S04]  /*04f0*/  @P2 LEA R6, R7, R6, 0x18 ;  /* 0x0000000607062211 */ /* 0x002fc800078ec0ff */
[C---:B------:R-:W-:Y:S01]  /*0500*/  @P2 LEA R6, R5.reuse, R6, 0x2 ;  /* 0x0000000605062211 */ /* 0x040fe200078e10ff */
[----:B------:R-:W-:-:S04]  /*0510*/  @P2 VIADD R5, R5, 0x4 ;  /* 0x0000000405052836 */ /* 0x000fc80000000000 */
[----:B------:R1:W-:Y:S01]  /*0520*/  @P2 STS.128 [R6], RZ ;  /* 0x000000ff06002388 */ /* 0x0003e20000000c00 */
[----:B------:R-:W-:Y:S05]  /*0530*/  @!P3 BRA `(.L_x_3) ;  /* 0x000000000028b947 */ /* 0x000fea0003800000 */
[----:B------:R-:W0:Y:S01]  /*0540*/  S2R R7, SR_CgaCtaId ;  /* 0x0000000000077919 */ /* 0x000e220000008800 */
[----:B-1----:R-:W-:Y:S01]  /*0550*/  MOV R6, 0x400 ;  /* 0x0000040000067802 */ /* 0x002fe20000000f00 */
[----:B------:R-:W-:-:S03]  /*0560*/  IMAD.MOV R4, RZ, RZ, -R4 ;  /* 0x000000ffff047224 */ /* 0x000fc600078e0a04 */
[----:B0-----:R-:W-:-:S04]  /*0570*/  LEA R6, R7, R6, 0x18 ;  /* 0x0000000607067211 */ /* 0x001fc800078ec0ff */
[----:B------:R-:W-:-:S07]  /*0580*/  LEA R5, R5, R6, 0x2 ;  /* 0x0000000605057211 */ /* 0x000fce00078e10ff */
.L_x_7:
[----:B------:R-:W-:Y:S01]  /*0590*/  VIADD R4, R4, 0x1 ;  /* 0x0000000104047836 */ /* 0x000fe20000000000 */
[----:B------:R0:W-:Y:S04]  /*05a0*/  STS [R5], RZ ;  /* 0x000000ff05007388 */ /* 0x0001e80000000800 */
[----:B------:R-:W-:Y:S01]  /*05b0*/  ISETP.NE.AND P2, PT, R4, RZ, PT ;  /* 0x000000ff0400720c */ /* 0x000fe20003f45270 */
[----:B0-----:R-:W-:-:S12]  /*05c0*/  VIADD R5, R5, 0x4 ;  /* 0x0000000405057836 */ /* 0x001fd80000000000 */
[----:B------:R-:W-:Y:S05]  /*05d0*/  @P2 BRA `(.L_x_7) ;  /* 0xfffffffc00ec2947 */ /* 0x000fea000383ffff */
.L_x_3:
[----:B------:R-:W-:Y:S05]  /*05e0*/  BSYNC.RECONVERGENT B0 ;  /* 0x0000000000007941 */ /* 0x000fea0003800200 */
.L_x_2:
[----:B------:R-:W-:Y:S01]  /*05f0*/  BAR.SYNC.DEFER_BLOCKING 0x0 ;  /* 0x0000000000007b1d */ /* 0x000fe20000010000 */
[----:B------:R-:W-:-:S05]  /*0600*/  LOP3.LUT P2, RZ, R2, 0x1f, RZ, 0xc0, !PT ;  /* 0x0000001f02ff7812 */ /* 0x000fca000784c0ff */
[----:B------:R-:W-:Y:S08]  /*0610*/  BSSY.RECONVERGENT B0, `(.L_x_8) ;  /* 0x0000066000007945 */ /* 0x000ff00003800200 */
[----:B------:R-:W2:Y:S01]  /*0620*/  @!P2 S2R R5, SR_CgaCtaId ;  /* 0x000000000005a919 */ /* 0x000ea20000008800 */
[----:B------:R-:W-:-:S04]  /*0630*/  @!P2 MOV R4, 0x400 ;  /* 0x000004000004a802 */ /* 0x000fc80000000f00 */
[----:B--2---:R-:W-:-:S04]  /*0640*/  @!P2 LEA R5, R5, R4, 0x18 ;  /* 0x000000040505a211 */ /* 0x004fc800078ec0ff */
[----:B------:R-:W-:-:S05]  /*0650*/  @!P2 LEA.HI R5, R2, R5, RZ, 0x1d ;  /* 0x000000050205a211 */ /* 0x000fca00078fe8ff */
[----:B------:R2:W-:Y:S01]  /*0660*/  @!P2 STS [R5], R0 ;  /* 0x000000000500a388 */ /* 0x0005e20000000800 */
[----:B------:R-:W-:Y:S06]  /*0670*/  BAR.SYNC.DEFER_BLOCKING 0x0 ;  /* 0x0000000000007b1d */ /* 0x000fec0000010000 */
[----:B------:R-:W-:Y:S05]  /*0680*/  @P1 BRA `(.L_x_9) ;  /* 0x0000000400781947 */ /* 0x000fea0003800000 */
[----:B------:R-:W3:Y:S02]  /*0690*/  LDCU UR4, c[0x0][0x360] ;  /* 0x00006c00ff0477ac */ /* 0x000ee40008000800 */
[----:B---3--:R-:W-:-:S09]  /*06a0*/  UISETP.GE.U32.AND UP0, UPT, UR4, 0x21, UPT ;  /* 0x000000210400788c */ /* 0x008fd2000bf06070 */
[----:B------:R-:W-:Y:S05]  /*06b0*/  BRA.U !UP0, `(.L_x_9) ;  /* 0x00000005086c7547 */ /* 0x000fea000b800000 */
[----:B------:R-:W3:Y:S01]  /*06c0*/  S2UR UR6, SR_CgaCtaId ;  /* 0x00000000000679c3 */ /* 0x000ee20000008800 */
[----:B------:R-:W-:Y:S01]  /*06d0*/  UMOV UR5, 0x400 ;  /* 0x0000040000057882 */ /* 0x000fe20000000000 */
[----:B------:R-:W-:Y:S02]  /*06e0*/  UIADD3 UR4, UPT, UPT, UR4, 0x1f, URZ ;  /* 0x0000001f04047890 */ /* 0x000fe4000fffe0ff */
[----:B---3--:R-:W-:Y:S02]  /*06f0*/  ULEA UR7, UR6, UR5, 0x18 ;  /* 0x0000000506077291 */ /* 0x008fe4000f8ec0ff */
[----:B------:R-:W-:Y:S02]  /*0700*/  ULEA.HI UR5, UR4, 0xffffffff, URZ, 0x1b ;  /* 0xffffffff04057891 */ /* 0x000fe4000f8fd8ff */
[----:B------:R-:W-:Y:S02]  /*0710*/  ULEA.HI UR4, UR4, 0xfffffffe, URZ, 0x1b ;  /* 0xfffffffe04047891 */ /* 0x000fe4000f8fd8ff */
[----:B------:R-:W-:-:S02]  /*0720*/  ULOP3.LUT UR8, UR5, 0xf, URZ, 0xc0, !UPT ;  /* 0x0000000f05087892 */ /* 0x000fc4000f8ec0ff */
[----:B------:R-:W-:Y:S01]  /*0730*/  UISETP.GE.U32.AND UP0, UPT, UR4, 0xf, UPT ;  /* 0x0000000f0400788c */ /* 0x000fe2000bf06070 */
[----:B--2---:R-:W2:Y:S02]  /*0740*/  LDS R0, [UR7] ;  /* 0x00000007ff007984 */ /* 0x004ea40008000800 */
[----:B------:R-:W-:-:S06]  /*0750*/  UMOV UR4, 0x1 ;  /* 0x0000000100047882 */ /* 0x000fcc0000000000 */
[----:B------:R-:W-:Y:S05]  /*0760*/  BRA.U !UP0, `(.L_x_10) ;  /* 0x00000001087c7547 */ /* 0x000fea000b800000 */
[----:B------:R-:W-:Y:S02]  /*0770*/  ULOP3.LUT UR4, UR5, 0xfffffff0, URZ, 0xc0, !UPT ;  /* 0xfffffff005047892 */ /* 0x000fe4000f8ec0ff */
[----:B------:R-:W-:Y:S02]  /*0780*/  UIADD3 UR9, UPT, UPT, UR7, 0x20, URZ ;  /* 0x0000002007097890 */ /* 0x000fe4000fffe0ff */
[----:B------:R-:W-:-:S03]  /*0790*/  UIADD3 UR6, UPT, UPT, -UR4, URZ, URZ ;  /* 0x000000ff04067290 */ /* 0x000fc6000fffe1ff */
[----:B------:R-:W-:-:S09]  /*07a0*/  UMOV UR4, URZ ;  /* 0x000000ff00047c82 */ /* 0x000fd20008000000 */
.L_x_11:
[----:B01----:R-:W2:Y:S01]  /*07b0*/  LDS.128 R4, [UR9+-0x20] ;  /* 0xffffe009ff047984 */ /* 0x003ea20008000c00 */
[----:B------:R-:W-:Y:S02]  /*07c0*/  UIADD3 UR6, UPT, UPT, UR6, 0x10, URZ ;  /* 0x0000001006067890 */ /* 0x000fe4000fffe0ff */
[----:B------:R-:W-:Y:S01]  /*07d0*/  UIADD3 UR4, UPT, UPT, UR4, 0x10, URZ ;  /* 0x0000001004047890 */ /* 0x000fe2000fffe0ff */
[----:B------:R-:W0:Y:S01]  /*07e0*/  LDS.128 R8, [UR9+-0x10] ;  /* 0xfffff009ff087984 */ /* 0x000e220008000c00 */
[----:B------:R-:W-:-:S03]  /*07f0*/  UISETP.NE.AND UP0, UPT, UR6, URZ, UPT ;  /* 0x000000ff0600728c */ /* 0x000fc6000bf05270 */
[----:B------:R-:W1:Y:S04]  /*0800*/  LDS.128 R12, [UR9] ;  /* 0x00000009ff0c7984 */ /* 0x000e680008000c00 */
[----:B------:R-:W3:Y:S01]  /*0810*/  LDS.128 R16, [UR9+0x10] ;  /* 0x00001009ff107984 */ /* 0x000ee20008000c00 */
[----:B--2---:R-:W-:-:S04]  /*0820*/  FADD R5, R5, R0 ;  /* 0x0000000005057221 */ /* 0x004fc80000000000 */
[----:B------:R-:W-:Y:S02]  /*0830*/  FADD R6, R5, R6 ;  /* 0x0000000605067221 */ /* 0x000fe40000000000 */
[----:B------:R-:W2:Y:S01]  /*0840*/  LDS R5, [UR9+0x20] ;  /* 0x00002009ff057984 */ /* 0x000ea20008000800 */
[----:B------:R-:W-:Y:S01]  /*0850*/  UIADD3 UR9, UPT, UPT, UR9, 0x40, URZ ;  /* 0x0000004009097890 */ /* 0x000fe2000fffe0ff */
[----:B------:R-:W-:-:S04]  /*0860*/  FADD R7, R6, R7 ;  /* 0x0000000706077221 */ /* 0x000fc80000000000 */
[----:B0-----:R-:W-:-:S04]  /*0870*/  FADD R8, R7, R8 ;  /* 0x0000000807087221 */ /* 0x001fc80000000000 */
[----:B------:R-:W-:-:S04]  /*0880*/  FADD R9, R9, R8 ;  /* 0x0000000809097221 */ /* 0x000fc80000000000 */
[----:B------:R-:W-:-:S04]  /*0890*/  FADD R10, R10, R9 ;  /* 0x000000090a0a7221 */ /* 0x000fc80000000000 */
[----:B------:R-:W-:-:S04]  /*08a0*/  FADD R11, R11, R10 ;  /* 0x0000000a0b0b7221 */ /* 0x000fc80000000000 */
[----:B-1----:R-:W-:-:S04]  /*08b0*/  FADD R12, R11, R12 ;  /* 0x0000000c0b0c7221 */ /* 0x002fc80000000000 */
[----:B------:R-:W-:-:S04]  /*08c0*/  FADD R13, R13, R12 ;  /* 0x0000000c0d0d7221 */ /* 0x000fc80000000000 */
[----:B------:R-:W-:-:S04]  /*08d0*/  FADD R14, R14, R13 ;  /* 0x0000000d0e0e7221 */ /* 0x000fc80000000000 */
[----:B------:R-:W-:-:S04]  /*08e0*/  FADD R15, R15, R14 ;  /* 0x0000000e0f0f7221 */ /* 0x000fc80000000000 */
[----:B---3--:R-:W-:-:S04]  /*08f0*/  FADD R16, R15, R16 ;  /* 0x000000100f107221 */ /* 0x008fc80000000000 */
[----:B------:R-:W-:-:S04]  /*0900*/  FADD R17, R17, R16 ;  /* 0x0000001011117221 */ /* 0x000fc80000000000 */
[----:B------:R-:W-:-:S04]  /*0910*/  FADD R18, R18, R17 ;  /* 0x0000001112127221 */ /* 0x000fc80000000000 */
[----:B------:R-:W-:-:S04]  /*0920*/  FADD R18, R19, R18 ;  /* 0x0000001213127221 */ /* 0x000fc80000000000 */
[----:B--2---:R-:W-:Y:S01]  /*0930*/  FADD R0, R18, R5 ;  /* 0x0000000512007221 */ /* 0x004fe20000000000 */
[----:B------:R-:W-:Y:S06]  /*0940*/  BRA.U UP0, `(.L_x_11) ;  /* 0xfffffffd00987547 */ /* 0x000fec000b83ffff */
[----:B------:R-:W-:-:S12]  /*0950*/  UIADD3 UR4, UPT, UPT, UR4, 0x1, URZ ;  /* 0x0000000104047890 */ /* 0x000fd8000fffe0ff */
.L_x_10:
[----:B------:R-:W-:-:S09]  /*0960*/  UISETP.NE.AND UP0, UPT, UR8, URZ, UPT ;  /* 0x000000ff0800728c */ /* 0x000fd2000bf05270 */
[----:B------:R-:W-:Y:S05]  /*0970*/  BRA.U !UP0, `(.L_x_12) ;  /* 0x0000000108b87547 */ /* 0x000fea000b800000 */
[----:B------:R-:W-:Y:S02]  /*0980*/  UISETP.GE.U32.AND UP0, UPT, UR8, 0x8, UPT ;  /* 0x000000080800788c */ /* 0x000fe4000bf06070 */
[----:B------:R-:W-:-:S04]  /*0990*/  ULOP3.LUT UR6, UR5, 0x7, URZ, 0xc0, !UPT ;  /* 0x0000000705067892 */ /* 0x000fc8000f8ec0ff */
[----:B------:R-:W-:-:S03]  /*09a0*/  UISETP.NE.AND UP1, UPT, UR6, URZ, UPT ;  /* 0x000000ff0600728c */ /* 0x000fc6000bf25270 */
[----:B------:R-:W-:Y:S08]  /*09b0*/  BRA.U !UP0, `(.L_x_13) ;  /* 0x0000000108487547 */ /* 0x000ff0000b800000 */
[----:B------:R-:W-:Y:S02]  /*09c0*/  ULEA UR8, UR4, UR7, 0x2 ;  /* 0x0000000704087291 */ /* 0x000fe4000f8e10ff */
[----:B------:R-:W-:-:S07]  /*09d0*/  UIADD3 UR4, UPT, UPT, UR4, 0x8, URZ ;  /* 0x0000000804047890 */ /* 0x000fce000fffe0ff */
[----:B------:R-:W2:Y:S04]  /*09e0*/  LDS R5, [UR8] ;  /* 0x00000008ff057984 */ /* 0x000ea80008000800 */
[----:B------:R-:W3:Y:S04]  /*09f0*/  LDS R4, [UR8+0x4] ;  /* 0x00000408ff047984 */ /* 0x000ee80008000800 */
[----:B------:R-:W4:Y:S04]  /*0a00*/  LDS R7, [UR8+0x8] ;  /* 0x00000808ff077984 */ /* 0x000f280008000800 */
[----:B------:R-:W5:Y:S04]  /*0a10*/  LDS R9, [UR8+0xc] ;  /* 0x00000c08ff097984 */ /* 0x000f680008000800 */
[----:B------:R-:W0:Y:S04]  /*0a20*/  LDS R11, [UR8+0x10] ;  /* 0x00001008ff0b7984 */ /* 0x000e280008000800 */
[----:B------:R-:W1:Y:S04]  /*0a30*/  LDS R13, [UR8+0x14] ;  /* 0x00001408ff0d7984 */ /* 0x000e680008000800 */
[----:B------:R-:W1:Y:S04]  /*0a40*/  LDS R15, [UR8+0x18] ;  /* 0x00001808ff0f7984 */ /* 0x000e680008000800 */
[----:B------:R-:W1:Y:S01]  /*0a50*/  LDS R17, [UR8+0x1c] ;  /* 0x00001c08ff117984 */ /* 0x000e620008000800 */
[----:B--2---:R-:W-:-:S04]  /*0a60*/  FADD R5, R0, R5 ;  /* 0x0000000500057221 */ /* 0x004fc80000000000 */
[----:B---3--:R-:W-:-:S04]  /*0a70*/  FADD R4, R5, R4 ;  /* 0x0000000405047221 */ /* 0x008fc80000000000 */
[----:B----4-:R-:W-:-:S04]  /*0a80*/  FADD R4, R4, R7 ;  /* 0x0000000704047221 */ /* 0x010fc80000000000 */
[----:B-----5:R-:W-:-:S04]  /*0a90*/  FADD R4, R4, R9 ;  /* 0x0000000904047221 */ /* 0x020fc80000000000 */
[----:B0-----:R-:W-:-:S04]  /*0aa0*/  FADD R4, R4, R11 ;  /* 0x0000000b04047221 */ /* 0x001fc80000000000 */
[----:B-1----:R-:W-:-:S04]  /*0ab0*/  FADD R4, R4, R13 ;  /* 0x0000000d04047221 */ /* 0x002fc80000000000 */
[----:B------:R-:W-:-:S04]  /*0ac0*/  FADD R4, R4, R15 ;  /* 0x0000000f04047221 */ /* 0x000fc80000000000 */
[----:B------:R-:W-:-:S07]  /*0ad0*/  FADD R0, R4, R17 ;  /* 0x0000001104007221 */ /* 0x000fce0000000000 */
.L_x_13:
        /* <DEDUP_REMOVED lines=10> */
[----:B------:R-:W5:Y:S01]  /*0b80*/  LDS R9, [UR6+0xc] ;  /* 0x00000c06ff097984 */ /* 0x000f620008000800 */
[----:B--2---:R-:W-:-:S04]  /*0b90*/  FADD R5, R0, R5 ;  /* 0x0000000500057221 */ /* 0x004fc80000000000 */
[----:B---3--:R-:W-:-:S04]  /*0ba0*/  FADD R4, R5, R4 ;  /* 0x0000000405047221 */ /* 0x008fc80000000000 */
[----:B----4-:R-:W-:-:S04]  /*0bb0*/  FADD R4, R4, R7 ;  /* 0x0000000704047221 */ /* 0x010fc80000000000 */
[----:B-----5:R-:W-:-:S07]  /*0bc0*/  FADD R0, R4, R9 ;  /* 0x0000000904007221 */ /* 0x020fce0000000000 */
.L_x_14:
[----:B------:R-:W-:Y:S05]  /*0bd0*/  BRA.U !UP1, `(.L_x_12) ;  /* 0x0000000109207547 */ /* 0x000fea000b800000 */
[----:B------:R-:W-:Y:S02]  /*0be0*/  ULEA UR4, UR4, UR7, 0x2 ;  /* 0x0000000704047291 */ /* 0x000fe4000f8e10ff */
[----:B------:R-:W-:-:S12]  /*0bf0*/  UIADD3 UR5, UPT, UPT, -UR5, URZ, URZ ;  /* 0x000000ff05057290 */ /* 0x000fd8000fffe1ff */
.L_x_15:
[----:B------:R-:W2:Y:S01]  /*0c00*/  LDS R5, [UR4] ;  /* 0x00000004ff057984 */ /* 0x000ea20008000800 */
[----:B------:R-:W-:Y:S02]  /*0c10*/  UIADD3 UR5, UPT, UPT, UR5, 0x1, URZ ;  /* 0x0000000105057890 */ /* 0x000fe4000fffe0ff */
[----:B------:R-:W-:Y:S02]  /*0c20*/  UIADD3 UR4, UPT, UPT, UR4, 0x4, URZ ;  /* 0x0000000404047890 */ /* 0x000fe4000fffe0ff */
[----:B------:R-:W-:Y:S01]  /*0c30*/  UISETP.NE.AND UP0, UPT, UR5, URZ, UPT ;  /* 0x000000ff0500728c */ /* 0x000fe2000bf05270 */
[----:B--2---:R-:W-:-:S08]  /*0c40*/  FADD R0, R5, R0 ;  /* 0x0000000005007221 */ /* 0x004fd00000000000 */
[----:B------:R-:W-:Y:S05]  /*0c50*/  BRA.U UP0, `(.L_x_15) ;  /* 0xfffffffd00e87547 */ /* 0x000fea000b83ffff */
.L_x_12:
[----:B--2---:R3:W-:Y:S02]  /*0c60*/  STS [UR7], R0 ;  /* 0x00000000ff007988 */ /* 0x0047e40008000807 */
.L_x_9:
[----:B------:R-:W-:Y:S05]  /*0c70*/  BSYNC.RECONVERGENT B0 ;  /* 0x0000000000007941 */ /* 0x000fea0003800200 */
.L_x_8:
[----:B------:R-:W-:Y:S06]  /*0c80*/  BAR.SYNC.DEFER_BLOCKING 0x0 ;  /* 0x0000000000007b1d */ /* 0x000fec0000010000 */
[----:B------:R-:W-:Y:S05]  /*0c90*/  @P0 EXIT ;  /* 0x000000000000094d */ /* 0x000fea0003800000 */
[----:B------:R-:W4:Y:S01]  /*0ca0*/  S2UR UR5, SR_CgaCtaId ;  /* 0x00000000000579c3 */ /* 0x000f220000008800 */
[----:B------:R-:W-:Y:S01]  /*0cb0*/  UMOV UR4, 0x400 ;  /* 0x0000040000047882 */ /* 0x000fe20000000000 */
[----:B------:R-:W-:Y:S01]  /*0cc0*/  BSSY.RECONVERGENT B0, `(.L_x_16) ;  /* 0x000000e000007945 */ /* 0x000fe20003800200 */
[----:B----4-:R-:W-:-:S09]  /*0cd0*/  ULEA UR4, UR5, UR4, 0x18 ;  /* 0x0000000405047291 */ /* 0x010fd2000f8ec0ff */
[----:B01----:R-:W2:Y:S02]  /*0ce0*/  LDS R6, [UR4] ;  /* 0x00000004ff067984 */ /* 0x003ea40008000800 */
[----:B--2---:R-:W3:Y:S08]  /*0cf0*/  MUFU.RCP R5, R6 ;  /* 0x0000000600057308 */ /* 0x004ef00000001000 */
[----:B------:R-:W0:Y:S01]  /*0d00*/  FCHK P0, R3, R6 ;  /* 0x0000000603007302 */ /* 0x000e220000000000 */
[----:B---3--:R-:W-:-:S04]  /*0d10*/  FFMA R0, -R6, R5, 1 ;  /* 0x3f80000006007423 */ /* 0x008fc80000000105 */
[----:B------:R-:W-:-:S04]  /*0d20*/  FFMA R0, R5, R0, R5 ;  /* 0x0000000005007223 */ /* 0x000fc80000000005 */
[----:B------:R-:W-:-:S04]  /*0d30*/  FFMA R5, R0, R3, RZ ;  /* 0x0000000300057223 */ /* 0x000fc800000000ff */
[----:B------:R-:W-:-:S04]  /*0d40*/  FFMA R4, -R6, R5, R3 ;  /* 0x0000000506047223 */ /* 0x000fc80000000103 */
[----:B------:R-:W-:Y:S01]  /*0d50*/  FFMA R7, R0, R4, R5 ;  /* 0x0000000400077223 */ /* 0x000fe20000000005 */
[----:B0-----:R-:W-:Y:S06]  /*0d60*/  @!P0 BRA `(.L_x_17) ;  /* 0x00000000000c8947 */ /* 0x001fec0003800000 */
[----:B------:R-:W-:-:S07]  /*0d70*/  MOV R4, 0xd90 ;  /* 0x00000d9000047802 */ /* 0x000fce0000000f00 */
[----:B------:R-:W-:Y:S05]  /*0d80*/  CALL.REL.NOINC `($__internal_0_$__cuda_sm3x_div_rn_noftz_f32_slowpath) ;  /* 0x0000000000247944 */ /* 0x000fea0003c00000 */
[----:B------:R-:W-:-:S07]  /*0d90*/  MOV R7, R0 ;  /* 0x0000000000077202 */ /* 0x000fce0000000f00 */
.L_x_17:
[----:B------:R-:W-:Y:S05]  /*0da0*/  BSYNC.RECONVERGENT B0 ;  /* 0x0000000000007941 */ /* 0x000fea0003800200 */
.L_x_16:
[----:B------:R-:W0:Y:S08]  /*0db0*/  S2UR UR4, SR_CTAID.X ;  /* 0x00000000000479c3 */ /* 0x000e300000002500 */
[----:B------:R-:W0:Y:S08]  /*0dc0*/  LDC R3, c[0x0][0x388] ;  /* 0x0000e200ff037b82 */ /* 0x000e300000000800 */
[----:B------:R-:W1:Y:S01]  /*0dd0*/  LDC.64 R4, c[0x0][0x380] ;  /* 0x0000e000ff047b82 */ /* 0x000e620000000a00 */
[----:B0-----:R-:W-:-:S04]  /*0de0*/  IMAD R3, R3, UR4, R2 ;  /* 0x0000000403037c24 */ /* 0x001fc8000f8e0202 */
[----:B-1----:R-:W-:-:S05]  /*0df0*/  IMAD.WIDE.U32 R4, R3, 0x4, R4 ;  /* 0x0000000403047825 */ /* 0x002fca00078e0004 */
[----:B------:R-:W-:Y:S01]  /*0e00*/  STG.E desc[UR10][R4.64], R7 ;  /* 0x0000000704007986 */ /* 0x000fe2000c10190a */
[----:B------:R-:W-:Y:S05]  /*0e10*/  EXIT ;  /* 0x000000000000794d */ /* 0x000fea0003800000 */
        .weak           $__internal_0_$__cuda_sm3x_div_rn_noftz_f32_slowpath
        .type           $__internal_0_$__cuda_sm3x_div_rn_noftz_f32_slowpath,@function
        .size           $__internal_0_$__cuda_sm3x_div_rn_noftz_f32_slowpath,(.L_x_39 - $__internal_0_$__cuda_sm3x_div_rn_noftz_f32_slowpath)
$__internal_0_$__cuda_sm3x_div_rn_noftz_f32_slowpath:
[----:B------:R-:W-:Y:S01]  /*0e20*/  SHF.R.U32.HI R5, RZ, 0x17, R6 ;  /* 0x00000017ff057819 */ /* 0x000fe20000011606 */
[----:B------:R-:W-:Y:S01]  /*0e30*/  BSSY.RECONVERGENT B1, `(.L_x_18) ;  /* 0x0000063000017945 */ /* 0x000fe20003800200 */
[----:B------:R-:W-:Y:S02]  /*0e40*/  SHF.R.U32.HI R0, RZ, 0x17, R3 ;  /* 0x00000017ff007819 */ /* 0x000fe40000011603 */
[----:B------:R-:W-:Y:S02]  /*0e50*/  LOP3.LUT R5, R5, 0xff, RZ, 0xc0, !PT ;  /* 0x000000ff05057812 */ /* 0x000fe400078ec0ff */
[----:B------:R-:W-:-:S03]  /*0e60*/  LOP3.LUT R10, R0, 0xff, RZ, 0xc0, !PT ;  /* 0x000000ff000a7812 */ /* 0x000fc600078ec0ff */
[----:B------:R-:W-:Y:S02]  /*0e70*/  VIADD R8, R5, 0xffffffff ;  /* 0xffffffff05087836 */ /* 0x000fe40000000000 */
[----:B------:R-:W-:-:S03]  /*0e80*/  VIADD R9, R10, 0xffffffff ;  /* 0xffffffff0a097836 */ /* 0x000fc60000000000 */
[----:B------:R-:W-:-:S04]  /*0e90*/  ISETP.GT.U32.AND P0, PT, R8, 0xfd, PT ;  /* 0x000000fd0800780c */ /* 0x000fc80003f04070 */
[----:B------:R-:W-:-:S13]  /*0ea0*/  ISETP.GT.U32.OR P0, PT, R9, 0xfd, P0 ;  /* 0x000000fd0900780c */ /* 0x000fda0000704470 */
[----:B------:R-:W-:Y:S01]  /*0eb0*/  @!P0 MOV R7, RZ ;  /* 0x000000ff00078202 */ /* 0x000fe20000000f00 */
[----:B------:R-:W-:Y:S06]  /*0ec0*/  @!P0 BRA `(.L_x_19) ;  /* 0x0000000000608947 */ /* 0x000fec0003800000 */
[----:B------:R-:W-:Y:S01]  /*0ed0*/  FSETP.GTU.FTZ.AND P0, PT, |R3|, +INF , PT ;  /* 0x7f8000000300780b */ /* 0x000fe20003f1c200 */
[----:B------:R-:W-:Y:S01]  /*0ee0*/  IMAD.MOV.U32 R0, RZ, RZ, R6 ;  /* 0x000000ffff007224 */ /* 0x000fe200078e0006 */
[----:B------:R-:W-:-:S04]  /*0ef0*/  FSETP.GTU.FTZ.AND P1, PT, |R6|, +INF , PT ;  /* 0x7f8000000600780b */ /* 0x000fc80003f3c200 */
[----:B------:R-:W-:-:S13]  /*0f00*/  PLOP3.LUT P0, PT, P0, P1, PT, 0xf8, 0x8f ;  /* 0x00000000008f781c */ /* 0x000fda0000703f70 */
[----:B------:R-:W-:Y:S05]  /*0f10*/  @P0 BRA `(.L_x_20) ;  /* 0x00000004004c0947 */ /* 0x000fea0003800000 */
[----:B------:R-:W-:-:S13]  /*0f20*/  LOP3.LUT P0, RZ, R6, 0x7fffffff, R3, 0xc8, !PT ;  /* 0x7fffffff06ff7812 */ /* 0x000fda000780c803 */
[----:B------:R-:W-:Y:S05]  /*0f30*/  @!P0 BRA `(.L_x_21) ;  /* 0x00000004003c8947 */ /* 0x000fea0003800000 */
[C---:B------:R-:W-:Y:S02]  /*0f40*/  FSETP.NEU.FTZ.AND P2, PT, |R3|.reuse, +INF , PT ;  /* 0x7f8000000300780b */ /* 0x040fe40003f5d200 */
[----:B------:R-:W-:Y:S02]  /*0f50*/  FSETP.NEU.FTZ.AND P1, PT, |R0|, +INF , PT ;  /* 0x7f8000000000780b */ /* 0x000fe40003f3d200 */
[----:B------:R-:W-:-:S11]  /*0f60*/  FSETP.NEU.FTZ.AND P0, PT, |R3|, +INF , PT ;  /* 0x7f8000000300780b */ /* 0x000fd60003f1d200 */
[----:B------:R-:W-:Y:S05]  /*0f70*/  @!P1 BRA !P2, `(.L_x_21) ;  /* 0x00000004002c9947 */ /* 0x000fea0005000000 */
[----:B------:R-:W-:-:S04]  /*0f80*/  LOP3.LUT P2, RZ, R3, 0x7fffffff, RZ, 0xc0, !PT ;  /* 0x7fffffff03ff7812 */ /* 0x000fc8000784c0ff */
[----:B------:R-:W-:-:S13]  /*0f90*/  PLOP3.LUT P1, PT, P1, P2, PT, 0x2f, 0xf2 ;  /* 0x0000000000f2781c */ /* 0x000fda0000f24577 */
[----:B------:R-:W-:Y:S05]  /*0fa0*/  @P1 BRA `(.L_x_22) ;  /* 0x0000000400181947 */ /* 0x000fea0003800000 */
[----:B------:R-:W-:-:S04]  /*0fb0*/  LOP3.LUT P1, RZ, R6, 0x7fffffff, RZ, 0xc0, !PT ;  /* 0x7fffffff06ff7812 */ /* 0x000fc8000782c0ff */
[----:B------:R-:W-:-:S13]  /*0fc0*/  PLOP3.LUT P0, PT, P0, P1, PT, 0x2f, 0xf2 ;  /* 0x0000000000f2781c */ /* 0x000fda0000702577 */
[----:B------:R-:W-:Y:S05]  /*0fd0*/  @P0 BRA `(.L_x_23) ;  /* 0x0000000400000947 */ /* 0x000fea0003800000 */
[----:B------:R-:W-:Y:S02]  /*0fe0*/  ISETP.GE.AND P0, PT, R9, RZ, PT ;  /* 0x000000ff0900720c */ /* 0x000fe40003f06270 */
[----:B------:R-:W-:-:S11]  /*0ff0*/  ISETP.GE.AND P1, PT, R8, RZ, PT ;  /* 0x000000ff0800720c */ /* 0x000fd60003f26270 */
[----:B------:R-:W-:Y:S01]  /*1000*/  @P0 IMAD.MOV.U32 R7, RZ, RZ, RZ ;  /* 0x000000ffff070224 */ /* 0x000fe200078e00ff */
[----:B------:R-:W-:Y:S01]  /*1010*/  @!P0 MOV R7, 0xffffffc0 ;  /* 0xffffffc000078802 */ /* 0x000fe20000000f00 */
[----:B------:R-:W-:Y:S01]  /*1020*/  @!P0 FFMA R3, R3, 1.84467440737095516160e+19, RZ ;  /* 0x5f80000003038823 */ /* 0x000fe200000000ff */
[----:B------:R-:W-:-:S03]  /*1030*/  @!P1 FFMA R6, R0, 1.84467440737095516160e+19, RZ ;  /* 0x5f80000000069823 */ /* 0x000fc600000000ff */
[----:B------:R-:W-:-:S07]  /*1040*/  @!P1 VIADD R7, R7, 0x40 ;  /* 0x0000004007079836 */ /* 0x000fce0000000000 */
.L_x_19:
[----:B------:R-:W-:Y:S01]  /*1050*/  LEA R9, R5, 0xc0800000, 0x17 ;  /* 0xc080000005097811 */ /* 0x000fe200078eb8ff */
[----:B------:R-:W-:Y:S04]  /*1060*/  BSSY.RECONVERGENT B2, `(.L_x_24) ;  /* 0x0000036000027945 */ /* 0x000fe80003800200 */
[----:B------:R-:W-:Y:S01]  /*1070*/  IMAD.IADD R9, R6, 0x1, -R9 ;  /* 0x0000000106097824 */ /* 0x000fe200078e0a09 */
[----:B------:R-:W-:-:S03]  /*1080*/  IADD3 R6, PT, PT, R10, -0x7f, RZ ;  /* 0xffffff810a067810 */ /* 0x000fc60007ffe0ff */
[----:B------:R-:W0:Y:S01]  /*1090*/  MUFU.RCP R8, R9 ;  /* 0x0000000900087308 */ /* 0x000e220000001000 */
[----:B------:R-:W-:Y:S01]  /*10a0*/  FADD.FTZ R11, -R9, -RZ ;  /* 0x800000ff090b7221 */ /* 0x000fe20000010100 */
[C---:B------:R-:W-:Y:S01]  /*10b0*/  IMAD R0, R6.reuse, -0x800000, R3 ;  /* 0xff80000006007824 */ /* 0x040fe200078e0203 */
[----:B------:R-:W-:-:S05]  /*10c0*/  IADD3 R6, PT, PT, R6, 0x7f, -R5 ;  /* 0x0000007f06067810 */ /* 0x000fca0007ffe805 */
[----:B------:R-:W-:Y:S02]  /*10d0*/  IMAD.IADD R6, R6, 0x1, R7 ;  /* 0x0000000106067824 */ /* 0x000fe400078e0207 */
[----:B0-----:R-:W-:-:S04]  /*10e0*/  FFMA R13, R8, R11, 1 ;  /* 0x3f800000080d7423 */ /* 0x001fc8000000000b */
[----:B------:R-:W-:-:S04]  /*10f0*/  FFMA R10, R8, R13, R8 ;  /* 0x0000000d080a7223 */ /* 0x000fc80000000008 */
[----:B------:R-:W-:-:S04]  /*1100*/  FFMA R3, R0, R10, RZ ;  /* 0x0000000a00037223 */ /* 0x000fc800000000ff */
[----:B------:R-:W-:-:S04]  /*1110*/  FFMA R8, R11, R3, R0 ;  /* 0x000000030b087223 */ /* 0x000fc80000000000 */
[----:B------:R-:W-:-:S04]  /*1120*/  FFMA R13, R10, R8, R3 ;  /* 0x000000080a0d7223 */ /* 0x000fc80000000003 */
[----:B------:R-:W-:-:S04]  /*1130*/  FFMA R8, R11, R13, R0 ;  /* 0x0000000d0b087223 */ /* 0x000fc80000000000 */
[----:B------:R-:W-:-:S05]  /*1140*/  FFMA R0, R10, R8, R13 ;  /* 0x000000080a007223 */ /* 0x000fca000000000d */
[----:B------:R-:W-:-:S04]  /*1150*/  SHF.R.U32.HI R3, RZ, 0x17, R0 ;  /* 0x00000017ff037819 */ /* 0x000fc80000011600 */
[----:B------:R-:W-:-:S04]  /*1160*/  LOP3.LUT R3, R3, 0xff, RZ, 0xc0, !PT ;  /* 0x000000ff03037812 */ /* 0x000fc800078ec0ff */
[----:B------:R-:W-:-:S05]  /*1170*/  IADD3 R7, PT, PT, R3, R6, RZ ;  /* 0x0000000603077210 */ /* 0x000fca0007ffe0ff */
[----:B------:R-:W-:-:S05]  /*1180*/  VIADD R3, R7, 0xffffffff ;  /* 0xffffffff07037836 */ /* 0x000fca0000000000 */
[----:B------:R-:W-:-:S13]  /*1190*/  ISETP.GE.U32.AND P0, PT, R3, 0xfe, PT ;  /* 0x000000fe0300780c */ /* 0x000fda0003f06070 */
[----:B------:R-:W-:Y:S05]  /*11a0*/  @!P0 BRA `(.L_x_25) ;  /* 0x0000000000808947 */ /* 0x000fea0003800000 */
[----:B------:R-:W-:-:S13]  /*11b0*/  ISETP.GT.AND P0, PT, R7, 0xfe, PT ;  /* 0x000000fe0700780c */ /* 0x000fda0003f04270 */
[----:B------:R-:W-:Y:S05]  /*11c0*/  @P0 BRA `(.L_x_26) ;  /* 0x00000000006c0947 */ /* 0x000fea0003800000 */
[----:B------:R-:W-:-:S13]  /*11d0*/  ISETP.GE.AND P0, PT, R7, 0x1, PT ;  /* 0x000000010700780c */ /* 0x000fda0003f06270 */
[----:B------:R-:W-:Y:S05]  /*11e0*/  @P0 BRA `(.L_x_27) ;  /* 0x0000000000740947 */ /* 0x000fea0003800000 */
[----:B------:R-:W-:Y:S02]  /*11f0*/  ISETP.GE.AND P0, PT, R7, -0x18, PT ;  /* 0xffffffe80700780c */ /* 0x000fe40003f06270 */
[----:B------:R-:W-:-:S11]  /*1200*/  LOP3.LUT R0, R0, 0x80000000, RZ, 0xc0, !PT ;  /* 0x8000000000007812 */ /* 0x000fd600078ec0ff */
[----:B------:R-:W-:Y:S05]  /*1210*/  @!P0 BRA `(.L_x_27) ;  /* 0x0000000000688947 */ /* 0x000fea0003800000 */
[CCC-:B------:R-:W-:Y:S01]  /*1220*/  FFMA.RZ R3, R10.reuse, R8.reuse, R13.reuse ;  /* 0x000000080a037223 */ /* 0x1c0fe2000000c00d */
[CCC-:B------:R-:W-:Y:S01]  /*1230*/  FFMA.RM R6, R10.reuse, R8.reuse, R13.reuse ;  /* 0x000000080a067223 */ /* 0x1c0fe2000000400d */
[C---:B------:R-:W-:Y:S02]  /*1240*/  ISETP.NE.AND P2, PT, R7.reuse, RZ, PT ;  /* 0x000000ff0700720c */ /* 0x040fe40003f45270 */
[----:B------:R-:W-:Y:S02]  /*1250*/  ISETP.NE.AND P1, PT, R7, RZ, PT ;  /* 0x000000ff0700720c */ /* 0x000fe40003f25270 */
[----:B------:R-:W-:Y:S01]  /*1260*/  LOP3.LUT R5, R3, 0x7fffff, RZ, 0xc0, !PT ;  /* 0x007fffff03057812 */ /* 0x000fe200078ec0ff */
[----:B------:R-:W-:Y:S01]  /*1270*/  FFMA.RP R3, R10, R8, R13 ;  /* 0x000000080a037223 */ /* 0x000fe2000000800d */
[----:B------:R-:W-:Y:S01]  /*1280*/  IADD3 R8, PT, PT, R7, 0x20, RZ ;  /* 0x0000002007087810 */ /* 0x000fe20007ffe0ff */
[----:B------:R-:W-:Y:S01]  /*1290*/  IMAD.MOV R7, RZ, RZ, -R7 ;  /* 0x000000ffff077224 */ /* 0x000fe200078e0a07 */
[----:B------:R-:W-:-:S02]  /*12a0*/  LOP3.LUT R5, R5, 0x800000, RZ, 0xfc, !PT ;  /* 0x0080000005057812 */ /* 0x000fc400078efcff */
[----:B------:R-:W-:Y:S02]  /*12b0*/  FSETP.NEU.FTZ.AND P0, PT, R3, R6, PT ;  /* 0x000000060300720b */ /* 0x000fe40003f1d000 */
[----:B------:R-:W-:Y:S02]  /*12c0*/  SHF.L.U32 R8, R5, R8, RZ ;  /* 0x0000000805087219 */ /* 0x000fe400000006ff */
[----:B------:R-:W-:Y:S02]  /*12d0*/  SEL R6, R7, RZ, P2 ;  /* 0x000000ff07067207 */ /* 0x000fe40001000000 */
[----:B------:R-:W-:Y:S02]  /*12e0*/  ISETP.NE.AND P1, PT, R8, RZ, P1 ;  /* 0x000000ff0800720c */ /* 0x000fe40000f25270 */
[----:B------:R-:W-:Y:S02]  /*12f0*/  SHF.R.U32.HI R6, RZ, R6, R5 ;  /* 0x00000006ff067219 */ /* 0x000fe40000011605 */
[----:B------:R-:W-:-:S02]  /*1300*/  PLOP3.LUT P0, PT, P0, P1, PT, 0xf8, 0x8f ;  /* 0x00000000008f781c */ /* 0x000fc40000703f70 */
[----:B------:R-:W-:Y:S02]  /*1310*/  SHF.R.U32.HI R8, RZ, 0x1, R6 ;  /* 0x00000001ff087819 */ /* 0x000fe40000011606 */
[----:B------:R-:W-:-:S04]  /*1320*/  SEL R3, RZ, 0x1, !P0 ;  /* 0x00000001ff037807 */ /* 0x000fc80004000000 */
[----:B------:R-:W-:-:S04]  /*1330*/  LOP3.LUT R3, R3, 0x1, R8, 0xf8, !PT ;  /* 0x0000000103037812 */ /* 0x000fc800078ef808 */
[----:B------:R-:W-:-:S04]  /*1340*/  LOP3.LUT R3, R3, R6, RZ, 0xc0, !PT ;  /* 0x0000000603037212 */ /* 0x000fc800078ec0ff */
[----:B------:R-:W-:-:S04]  /*1350*/  IADD3 R3, PT, PT, R8, R3, RZ ;  /* 0x0000000308037210 */ /* 0x000fc80007ffe0ff */
[----:B------:R-:W-:Y:S01]  /*1360*/  LOP3.LUT R0, R3, R0, RZ, 0xfc, !PT ;  /* 0x0000000003007212 */ /* 0x000fe200078efcff */
[----:B------:R-:W-:Y:S06]  /*1370*/  BRA `(.L_x_27) ;  /* 0x0000000000107947 */ /* 0x000fec0003800000 */
.L_x_26:
[----:B------:R-:W-:-:S04]  /*1380*/  LOP3.LUT R0, R0, 0x80000000, RZ, 0xc0, !PT ;  /* 0x8000000000007812 */ /* 0x000fc800078ec0ff */
[----:B------:R-:W-:Y:S01]  /*1390*/  LOP3.LUT R0, R0, 0x7f800000, RZ, 0xfc, !PT ;  /* 0x7f80000000007812 */ /* 0x000fe200078efcff */
[----:B------:R-:W-:Y:S06]  /*13a0*/  BRA `(.L_x_27) ;  /* 0x0000000000047947 */ /* 0x000fec0003800000 */
.L_x_25:
[----:B------:R-:W-:-:S07]  /*13b0*/  IMAD R0, R6, 0x800000, R0 ;  /* 0x0080000006007824 */ /* 0x000fce00078e0200 */
.L_x_27:
[----:B------:R-:W-:Y:S05]  /*13c0*/  BSYNC.RECONVERGENT B2 ;  /* 0x0000000000027941 */ /* 0x000fea0003800200 */
.L_x_24:
[----:B------:R-:W-:Y:S05]  /*13d0*/  BRA `(.L_x_28) ;  /* 0x0000000000207947 */ /* 0x000fea0003800000 */
.L_x_23:
[----:B------:R-:W-:-:S04]  /*13e0*/  LOP3.LUT R0, R6, 0x80000000, R3, 0x48, !PT ;  /* 0x8000000006007812 */ /* 0x000fc800078e4803 */
[----:B------:R-:W-:Y:S01]  /*13f0*/  LOP3.LUT R0, R0, 0x7f800000, RZ, 0xfc, !PT ;  /* 0x7f80000000007812 */ /* 0x000fe200078efcff */
[----:B------:R-:W-:Y:S06]  /*1400*/  BRA `(.L_x_28) ;  /* 0x0000000000147947 */ /* 0x000fec0003800000 */
.L_x_22:
[----:B------:R-:W-:Y:S01]  /*1410*/  LOP3.LUT R0, R6, 0x80000000, R3, 0x48, !PT ;  /* 0x8000000006007812 */ /* 0x000fe200078e4803 */
[----:B------:R-:W-:Y:S06]  /*1420*/  BRA `(.L_x_28) ;  /* 0x00000000000c7947 */ /* 0x000fec0003800000 */
.L_x_21:
[----:B------:R-:W0:Y:S01]  /*1430*/  MUFU.RSQ R0, -QNAN ;  /* 0xffc0000000007908 */ /* 0x000e220000001400 */
[----:B------:R-:W-:Y:S05]  /*1440*/  BRA `(.L_x_28) ;  /* 0x0000000000047947 */ /* 0x000fea0003800000 */
.L_x_20:
[----:B------:R-:W-:-:S07]  /*1450*/  FADD.FTZ R0, R3, R0 ;  /* 0x0000000003007221 */ /* 0x000fce0000010000 */
.L_x_28:
[----:B------:R-:W-:Y:S05]  /*1460*/  BSYNC.RECONVERGENT B1 ;  /* 0x0000000000017941 */ /* 0x000fea0003800200 */
.L_x_18:
[----:B------:R-:W-:-:S04]  /*1470*/  HFMA2 R5, -RZ, RZ, 0, 0 ;  /* 0x00000000ff057431 */ /* 0x000fc800000001ff */
[----:B0-----:R-:W-:Y:S05]  /*1480*/  RET.REL.NODEC R4 `(_Z17softmax_one_blockPfi) ;  /* 0xffffffe804dc7950 */ /* 0x001fea0003c3ffff */
.L_x_29:
[----:B------:R-:W-:-:S00]  /*1490*/  BRA `(.L_x_29) ;  /* 0xfffffffc00fc7947 */ /* 0x000fc0000383ffff */
[----:B------:R-:W-:-:S00]  /*14a0*/  NOP ;  /* 0x0000000000007918 */ /* 0x000fc00000000000 */
        /* <DEDUP_REMOVED lines=13> */
.L_x_39:


//--------------------- .text._Z23max_reduction_one_blockPfS_i --------------------------
	.section	.text._Z23max_reduction_one_blockPfS_i,"ax",@progbits
	.align	128
        .global         _Z23max_reduction_one_blockPfS_i
        .type           _Z23max_reduction_one_blockPfS_i,@function
        .size           _Z23max_reduction_one_blockPfS_i,(.L_x_41 - _Z23max_reduction_one_blockPfS_i)
        .other          _Z23max_reduction_one_blockPfS_i,@"STO_CUDA_ENTRY STV_DEFAULT"
_Z23max_reduction_one_blockPfS_i:
.text._Z23max_reduction_one_blockPfS_i:
[----:B------:R-:W-:Y:S01]  /*0000*/  LDC R1, c[0x0][0x37c] ;  /* 0x0000df00ff017b82 */ /* 0x000fe20000000800 */
[----:B------:R-:W0:Y:S01]  /*0010*/  S2R R0, SR_TID.X ;  /* 0x0000000000007919 */ /* 0x000e220000002100 */
[----:B------:R-:W0:Y:S01]  /*0020*/  LDCU UR12, c[0x0][0x390] ;  /* 0x00007200ff0c77ac */ /* 0x000e220008000800 */
[----:B------:R-:W-:Y:S01]  /*0030*/  IMAD.MOV.U32 R4, RZ, RZ, -0x800000 ;  /* 0xff800000ff047424 */ /* 0x000fe200078e00ff */
[----:B------:R-:W1:Y:S01]  /*0040*/  LDCU.64 UR10, c[0x0][0x358] ;  /* 0x00006b00ff0a77ac */ /* 0x000e620008000a00 */
[----:B0-----:R-:W-:-:S13]  /*0050*/  ISETP.GE.U32.AND P0, PT, R0, UR12, PT ;  /* 0x0000000c00007c0c */ /* 0x001fda000bf06070 */
[----:B------:R-:W0:Y:S01]  /*0060*/  @!P0 S2R R5, SR_CTAID.X ;  /* 0x0000000000058919 */ /* 0x000e220000002500 */
[----:B------:R-:W2:Y:S01]  /*0070*/  @!P0 LDC.64 R2, c[0x0][0x380] ;  /* 0x0000e000ff028b82 */ /* 0x000ea20000000a00 */
[----:B0-----:R-:W-:-:S04]  /*0080*/  @!P0 IMAD R5, R5, UR12, R0 ;  /* 0x0000000c05058c24 */ /* 0x001fc8000f8e0200 */
[----:B--2---:R-:W-:-:S05]  /*0090*/  @!P0 IMAD.WIDE.U32 R2, R5, 0x4, R2 ;  /* 0x0000000405028825 */ /* 0x004fca00078e0002 */
[----:B-1----:R0:W2:Y:S01]  /*00a0*/  @!P0 LDG.E R4, desc[UR10][R2.64] ;  /* 0x0000000a02048981 */ /* 0x0020a2000c1e1900 */
[----:B------:R-:W-:Y:S01]  /*00b0*/  BAR.SYNC.DEFER_BLOCKING 0x0 ;  /* 0x0000000000007b1d */ /* 0x000fe20000010000 */
[----:B------:R-:W-:-:S05]  /*00c0*/  LOP3.LUT P1, RZ, R0, 0x1f, RZ, 0xc0, !PT ;  /* 0x0000001f00ff7812 */ /* 0x000fca000782c0ff */
[----:B------:R-:W-:Y:S08]  /*00d0*/  BSSY.RECONVERGENT B0, `(.L_x_30) ;  /* 0x0000063000007945 */ /* 0x000ff00003800200 */
[----:B------:R-:W1:Y:S01]  /*00e0*/  @!P1 S2R R9, SR_CgaCtaId ;  /* 0x0000000000099919 */ /* 0x000e620000008800 */
[----:B0-----:R-:W-:-:S04]  /*00f0*/  @!P1 MOV R2, 0x400 ;  /* 0x0000040000029802 */ /* 0x001fc80000000f00 */
[----:B-1----:R-:W-:-:S04]  /*0100*/  @!P1 LEA R9, R9, R2, 0x18 ;  /* 0x0000000209099211 */ /* 0x002fc800078ec0ff */
[----:B------:R-:W-:Y:S01]  /*0110*/  @!P1 LEA.HI R9, R0, R9, RZ, 0x1d ;  /* 0x0000000900099211 */ /* 0x000fe200078fe8ff */
[----:B--2---:R-:W0:Y:S02]  /*0120*/  SHFL.DOWN PT, R5, R4, 0x10, 0x1f ;  /* 0x0a001f0004057f89 */ /* 0x004e2400000e0000 */
[----:B0-----:R-:W-:-:S05]  /*0130*/  FMNMX R5, R5, R4, !PT ;  /* 0x0000000405057209 */ /* 0x001fca0007800000 */
[----:B------:R-:W0:Y:S02]  /*0140*/  SHFL.DOWN PT, R6, R5, 0x8, 0x1f ;  /* 0x09001f0005067f89 */ /* 0x000e2400000e0000 */
[----:B0-----:R-:W-:-:S05]  /*0150*/  FMNMX R6, R5, R6, !PT ;  /* 0x0000000605067209 */ /* 0x001fca0007800000 */
[----:B------:R-:W0:Y:S02]  /*0160*/  SHFL.DOWN PT, R7, R6, 0x4, 0x1f ;  /* 0x08801f0006077f89 */ /* 0x000e2400000e0000 */
[----:B0-----:R-:W-:-:S05]  /*0170*/  FMNMX R7, R6, R7, !PT ;  /* 0x0000000706077209 */ /* 0x001fca0007800000 */
[----:B------:R-:W0:Y:S02]  /*0180*/  SHFL.DOWN PT, R8, R7, 0x2, 0x1f ;  /* 0x08401f0007087f89 */ /* 0x000e2400000e0000 */
[----:B0-----:R-:W-:-:S05]  /*0190*/  FMNMX R8, R7, R8, !PT ;  /* 0x0000000807087209 */ /* 0x001fca0007800000 */
[----:B------:R-:W0:Y:S02]  /*01a0*/  SHFL.DOWN PT, R3, R8, 0x1, 0x1f ;  /* 0x08201f0008037f89 */ /* 0x000e2400000e0000 */
[----:B0-----:R-:W-:-:S05]  /*01b0*/  FMNMX R2, R8, R3, !PT ;  /* 0x0000000308027209 */ /* 0x001fca0007800000 */
[----:B------:R0:W-:Y:S01]  /*01c0*/  @!P1 STS [R9], R2 ;  /* 0x0000000209009388 */ /* 0x0001e20000000800 */
[----:B------:R-:W-:Y:S01]  /*01d0*/  BAR.SYNC.DEFER_BLOCKING 0x0 ;  /* 0x0000000000007b1d */ /* 0x000fe20000010000 */
[----:B------:R-:W-:-:S13]  /*01e0*/  ISETP.NE.AND P1, PT, R0, RZ, PT ;  /* 0x000000ff0000720c */ /* 0x000fda0003f25270 */
[----:B0-----:R-:W-:Y:S05]  /*01f0*/  @P1 BRA `(.L_x_31) ;  /* 0x0000000400401947 */ /* 0x001fea0003800000 */
[----:B------:R-:W0:Y:S02]  /*0200*/  LDCU UR4, c[0x0][0x360] ;  /* 0x00006c00ff0477ac */ /* 0x000e240008000800 */
[----:B0-----:R-:W-:-:S09]  /*0210*/  UISETP.GE.U32.AND UP0, UPT, UR4, 0x21, UPT ;  /* 0x000000210400788c */ /* 0x001fd2000bf06070 */
[----:B------:R-:W-:Y:S05]  /*0220*/  BRA.U !UP0, `(.L_x_31) ;  /* 0x0000000508347547 */ /* 0x000fea000b800000 */
[----:B------:R-:W0:Y:S01]  /*0230*/  S2UR UR6, SR_CgaCtaId ;  /* 0x00000000000679c3 */ /* 0x000e220000008800 */
[----:B------:R-:W-:Y:S01]  /*0240*/  UMOV UR5, 0x400 ;  /* 0x0000040000057882 */ /* 0x000fe20000000000 */
[----:B------:R-:W-:Y:S02]  /*0250*/  UIADD3 UR4, UPT, UPT, UR4, 0x1f, URZ ;  /* 0x0000001f04047890 */ /* 0x000fe4000fffe0ff */
[----:B0-----:R-:W-:Y:S02]  /*0260*/  ULEA UR7, UR6, UR5, 0x18 ;  /* 0x0000000506077291 */ /* 0x001fe4000f8ec0ff */
[----:B------:R-:W-:Y:S02]  /*0270*/  ULEA.HI UR5, UR4, 0xffffffff, URZ, 0x1b ;  /* 0xffffffff04057891 */ /* 0x000fe4000f8fd8ff */
[----:B------:R-:W-:Y:S02]  /*0280*/  ULEA.HI UR4, UR4, 0xfffffffe, URZ, 0x1b ;  /* 0xfffffffe04047891 */ /* 0x000fe4000f8fd8ff */
[----:B------:R-:W-:-:S02]  /*0290*/  ULOP3.LUT UR8, UR5, 0xf, URZ, 0xc0, !UPT ;  /* 0x0000000f05087892 */ /* 0x000fc4000f8ec0ff */
[----:B------:R-:W-:Y:S01]  /*02a0*/  UISETP.GE.U32.AND UP0, UPT, UR4, 0xf, UPT ;  /* 0x0000000f0400788c */ /* 0x000fe2000bf06070 */
[----:B------:R-:W0:Y:S02]  /*02b0*/  LDS R2, [UR7] ;  /* 0x00000007ff027984 */ /* 0x000e240008000800 */
[----:B------:R-:W-:-:S06]  /*02c0*/  UMOV UR4, 0x1 ;  /* 0x0000000100047882 */ /* 0x000fcc0000000000 */
[----:B------:R-:W-:Y:S05]  /*02d0*/  BRA.U !UP0, `(.L_x_32) ;  /* 0x00000001085c7547 */ /* 0x000fea000b800000 */
[----:B------:R-:W-:Y:S02]  /*02e0*/  ULOP3.LUT UR4, UR5, 0xfffffff0, URZ, 0xc0, !UPT ;  /* 0xfffffff005047892 */ /* 0x000fe4000f8ec0ff */
[----:B------:R-:W-:Y:S02]  /*02f0*/  UIADD3 UR9, UPT, UPT, UR7, 0x20, URZ ;  /* 0x0000002007097890 */ /* 0x000fe4000fffe0ff */
[----:B------:R-:W-:-:S03]  /*0300*/  UIADD3 UR6, UPT, UPT, -UR4, URZ, URZ ;  /* 0x000000ff04067290 */ /* 0x000fc6000fffe1ff */
[----:B------:R-:W-:-:S09]  /*0310*/  UMOV UR4, URZ ;  /* 0x000000ff00047c82 */ /* 0x000fd20008000000 */
.L_x_33:
[----:B------:R-:W0:Y:S01]  /*0320*/  LDS.128 R12, [UR9+-0x20] ;  /* 0xffffe009ff0c7984 */ /* 0x000e220008000c00 */
[----:B------:R-:W-:Y:S02]  /*0330*/  UIADD3 UR6, UPT, UPT, UR6, 0x10, URZ ;  /* 0x0000001006067890 */ /* 0x000fe4000fffe0ff */
[----:B------:R-:W-:Y:S01]  /*0340*/  UIADD3 UR4, UPT, UPT, UR4, 0x10, URZ ;  /* 0x0000001004047890 */ /* 0x000fe2000fffe0ff */
[----:B------:R-:W1:Y:S01]  /*0350*/  LDS.128 R16, [UR9+-0x10] ;  /* 0xfffff009ff107984 */ /* 0x000e620008000c00 */
[----:B------:R-:W-:-:S03]  /*0360*/  UISETP.NE.AND UP0, UPT, UR6, URZ, UPT ;  /* 0x000000ff0600728c */ /* 0x000fc6000bf05270 */
[----:B------:R-:W2:Y:S04]  /*0370*/  LDS.128 R8, [UR9] ;  /* 0x00000009ff087984 */ /* 0x000ea80008000c00 */
[----:B------:R-:W3:Y:S04]  /*0380*/  LDS.128 R4, [UR9+0x10] ;  /* 0x00001009ff047984 */ /* 0x000ee80008000c00 */
[----:B------:R-:W4:Y:S01]  /*0390*/  LDS R3, [UR9+0x20] ;  /* 0x00002009ff037984 */ /* 0x000f220008000800 */
[----:B------:R-:W-:Y:S01]  /*03a0*/  UIADD3 UR9, UPT, UPT, UR9, 0x40, URZ ;  /* 0x0000004009097890 */ /* 0x000fe2000fffe0ff */
[----:B0-----:R-:W-:-:S04]  /*03b0*/  FMNMX3 R13, R2, R13, R14, !PT ;  /* 0x0000000d020d7276 */ /* 0x001fc8000780000e */
[----:B-1----:R-:W-:-:S04]  /*03c0*/  FMNMX3 R13, R13, R15, R16, !PT ;  /* 0x0000000f0d0d7276 */ /* 0x002fc80007800010 */
[----:B------:R-:W-:-:S04]  /*03d0*/  FMNMX3 R13, R13, R17, R18, !PT ;  /* 0x000000110d0d7276 */ /* 0x000fc80007800012 */
[----:B--2---:R-:W-:-:S04]  /*03e0*/  FMNMX3 R8, R13, R19, R8, !PT ;  /* 0x000000130d087276 */ /* 0x004fc80007800008 */
[----:B------:R-:W-:-:S04]  /*03f0*/  FMNMX3 R8, R8, R9, R10, !PT ;  /* 0x0000000908087276 */ /* 0x000fc8000780000a */
[----:B---3--:R-:W-:-:S04]  /*0400*/  FMNMX3 R4, R8, R11, R4, !PT ;  /* 0x0000000b08047276 */ /* 0x008fc80007800004 */
[----:B------:R-:W-:-:S04]  /*0410*/  FMNMX3 R4, R4, R5, R6, !PT ;  /* 0x0000000504047276 */ /* 0x000fc80007800006 */
[----:B----4-:R-:W-:Y:S01]  /*0420*/  FMNMX3 R2, R4, R7, R3, !PT ;  /* 0x0000000704027276 */ /* 0x010fe20007800003 */
[----:B------:R-:W-:Y:S06]  /*0430*/  BRA.U UP0, `(.L_x_33) ;  /* 0xfffffffd00b87547 */ /* 0x000fec000b83ffff */
[----:B------:R-:W-:-:S12]  /*0440*/  UIADD3 UR4, UPT, UPT, UR4, 0x1, URZ ;  /* 0x0000000104047890 */ /* 0x000fd8000fffe0ff */
.L_x_32:
        /* <DEDUP_REMOVED lines=8> */
[----:B------:R-:W-:Y:S04]  /*04d0*/  LDS R3, [UR8] ;  /* 0x00000008ff037984 */ /* 0x000fe80008000800 */
[----:B------:R-:W0:Y:S04]  /*04e0*/  LDS R4, [UR8+0x4] ;  /* 0x00000408ff047984 */ /* 0x000e280008000800 */
[----:B------:R-:W-:Y:S04]  /*04f0*/  LDS R6, [UR8+0x8] ;  /* 0x00000808ff067984 */ /* 0x000fe80008000800 */
[----:B------:R-:W1:Y:S04]  /*0500*/  LDS R5, [UR8+0xc] ;  /* 0x00000c08ff057984 */ /* 0x000e680008000800 */
[----:B------:R-:W-:Y:S04]  /*0510*/  LDS R8, [UR8+0x10] ;  /* 0x00001008ff087984 */ /* 0x000fe80008000800 */
[----:B------:R-:W2:Y:S04]  /*0520*/  LDS R7, [UR8+0x14] ;  /* 0x00001408ff077984 */ /* 0x000ea80008000800 */
[----:B------:R-:W-:Y:S04]  /*0530*/  LDS R10, [UR8+0x18] ;  /* 0x00001808ff0a7984 */ /* 0x000fe80008000800 */
[----:B------:R-:W3:Y:S01]  /*0540*/  LDS R9, [UR8+0x1c] ;  /* 0x00001c08ff097984 */ /* 0x000ee20008000800 */
[----:B0-----:R-:W-:-:S04]  /*0550*/  FMNMX3 R3, R2, R3, R4, !PT ;  /* 0x0000000302037276 */ /* 0x001fc80007800004 */
[----:B-1----:R-:W-:-:S04]  /*0560*/  FMNMX3 R3, R3, R6, R5, !PT ;  /* 0x0000000603037276 */ /* 0x002fc80007800005 */
[----:B--2---:R-:W-:-:S04]  /*0570*/  FMNMX3 R3, R3, R8, R7, !PT ;  /* 0x0000000803037276 */ /* 0x004fc80007800007 */
[----:B---3--:R-:W-:-:S07]  /*0580*/  FMNMX3 R2, R3, R10, R9, !PT ;  /* 0x0000000a03027276 */ /* 0x008fce0007800009 */
.L_x_35:
        /* <DEDUP_REMOVED lines=10> */
[----:B------:R-:W1:Y:S01]  /*0630*/  LDS R6, [UR6+0xc] ;  /* 0x00000c06ff067984 */ /* 0x000e620008000800 */
[----:B0-----:R-:W-:-:S04]  /*0640*/  FMNMX3 R2, R2, R3, R4, !PT ;  /* 0x0000000302027276 */ /* 0x001fc80007800004 */
[----:B-1----:R-:W-:-:S07]  /*0650*/  FMNMX3 R2, R2, R5, R6, !PT ;  /* 0x0000000502027276 */ /* 0x002fce0007800006 */
.L_x_36:
[----:B------:R-:W-:Y:S05]  /*0660*/  BRA.U !UP1, `(.L_x_34) ;  /* 0x0000000109207547 */ /* 0x000fea000b800000 */
[----:B------:R-:W-:Y:S02]  /*0670*/  ULEA UR4, UR4, UR7, 0x2 ;  /* 0x0000000704047291 */ /* 0x000fe4000f8e10ff */
[----:B------:R-:W-:-:S12]  /*0680*/  UIADD3 UR5, UPT, UPT, -UR5, URZ, URZ ;  /* 0x000000ff05057290 */ /* 0x000fd8000fffe1ff */
.L_x_37:
[----:B------:R-:W0:Y:S01]  /*0690*/  LDS R3, [UR4] ;  /* 0x00000004ff037984 */ /* 0x000e220008000800 */
[----:B------:R-:W-:Y:S02]  /*06a0*/  UIADD3 UR5, UPT, UPT, UR5, 0x1, URZ ;  /* 0x0000000105057890 */ /* 0x000fe4000fffe0ff */
[----:B------:R-:W-:Y:S02]  /*06b0*/  UIADD3 UR4, UPT, UPT, UR4, 0x4, URZ ;  /* 0x0000000404047890 */ /* 0x000fe4000fffe0ff */
[----:B------:R-:W-:Y:S01]  /*06c0*/  UISETP.NE.AND UP0, UPT, UR5, URZ, UPT ;  /* 0x000000ff0500728c */ /* 0x000fe2000bf05270 */
[----:B0-----:R-:W-:-:S08]  /*06d0*/  FMNMX R2, R3, R2, !PT ;  /* 0x0000000203027209 */ /* 0x001fd00007800000 */
[----:B------:R-:W-:Y:S05]  /*06e0*/  BRA.U UP0, `(.L_x_37) ;  /* 0xfffffffd00e87547 */ /* 0x000fea000b83ffff */
.L_x_34:
[----:B0-----:R0:W-:Y:S02]  /*06f0*/  STS [UR7], R2 ;  /* 0x00000002ff007988 */ /* 0x0011e40008000807 */
.L_x_31:
[----:B------:R-:W-:Y:S05]  /*0700*/  BSYNC.RECONVERGENT B0 ;  /* 0x0000000000007941 */ /* 0x000fea0003800200 */
.L_x_30:
[----:B------:R-:W-:Y:S06]  /*0710*/  BAR.SYNC.DEFER_BLOCKING 0x0 ;  /* 0x0000000000007b1d */ /* 0x000fec0000010000 */
[----:B------:R-:W-:Y:S05]  /*0720*/  @P0 EXIT ;  /* 0x000000000000094d */ /* 0x000fea0003800000 */
[----:B------:R-:W1:Y:S01]  /*0730*/  S2R R5, SR_CTAID.X ;  /* 0x0000000000057919 */ /* 0x000e620000002500 */
[----:B0-----:R-:W0:Y:S01]  /*0740*/  LDC.64 R2, c[0x0][0x380] ;  /* 0x0000e000ff027b82 */ /* 0x001e220000000a00 */
[----:B-1----:R-:W-:-:S04]  /*0750*/  IMAD R9, R5, UR12, R0 ;  /* 0x0000000c05097c24 */ /* 0x002fc8000f8e0200 */
[----:B0-----:R-:W-:-:S03]  /*0760*/  IMAD.WIDE.U32 R4, R9, 0x4, R2 ;  /* 0x0000000409047825 */ /* 0x001fc600078e0002 */
[----:B------:R-:W0:Y:S03]  /*0770*/  S2UR UR5, SR_CgaCtaId ;  /* 0x00000000000579c3 */ /* 0x000e260000008800 */
[----:B------:R-:W2:Y:S01]  /*0780*/  LDG.E R4, desc[UR10][R4.64] ;  /* 0x0000000a04047981 */ /* 0x000ea2000c1e1900 */
[----:B------:R-:W-:-:S04]  /*0790*/  UMOV UR4, 0x400 ;  /* 0x0000040000047882 */ /* 0x000fc80000000000 */
[----:B------:R-:W1:Y:S01]  /*07a0*/  LDC.64 R2, c[0x0][0x388] ;  /* 0x0000e200ff027b82 */ /* 0x000e620000000a00 */
[----:B0-----:R-:W-:Y:S01]  /*07b0*/  ULEA UR4, UR5, UR4, 0x18 ;  /* 0x0000000405047291 */ /* 0x001fe2000f8ec0ff */
[----:B-1----:R-:W-:-:S08]  /*07c0*/  IMAD.WIDE.U32 R2, R9, 0x4, R2 ;  /* 0x0000000409027825 */ /* 0x002fd000078e0002 */
[----:B------:R-:W2:Y:S02]  /*07d0*/  LDS R7, [UR4] ;  /* 0x00000004ff077984 */ /* 0x000ea40008000800 */
[----:B--2---:R-:W-:-:S05]  /*07e0*/  FADD R7, R4, -R7 ;  /* 0x8000000704077221 */ /* 0x004fca0000000000 */
[----:B------:R-:W-:Y:S01]  /*07f0*/  STG.E desc[UR10][R2.64], R7 ;  /* 0x0000000702007986 */ /* 0x000fe2000c10190a */
[----:B------:R-:W-:Y:S05]  /*0800*/  EXIT ;  /* 0x000000000000794d */ /* 0x000fea0003800000 */
.L_x_38:
        /* <DEDUP_REMOVED lines=15> */
.L_x_41:


//--------------------- .nv.shared._Z17softmax_one_blockPfi --------------------------
	.section	.nv.shared._Z17softmax_one_blockPfi,"aw",@nobits
	.sectionflags	@""
	.align	16
	.zero		1024


//--------------------- .nv.shared.reserved.0     --------------------------
	.section	.nv.shared.reserved.0,"aw",@nobits
	.weak		__nv_reservedSMEM_offset_0_alias
	.size		__nv_reservedSMEM_offset_0_alias, 0, 64
	.other		__nv_reservedSMEM_offset_0_alias,@"STO_CUDA_RESERVED_SHARED STV_DEFAULT"
__nv_reservedSMEM_offset_0_alias:
	.zero		0
	.zero		64


//--------------------- .nv.shared._Z23max_reduction_one_blockPfS_i --------------------------
	.section	.nv.shared._Z23max_reduction_one_blockPfS_i,"aw",@nobits
	.sectionflags	@""
	.align	16
	.zero		1024


//--------------------- .nv.constant0._Z17softmax_one_blockPfi --------------------------
	.section	.nv.constant0._Z17softmax_one_blockPfi,"a",@progbits
	.sectionflags	@""
	.align	4
.nv.constant0._Z17softmax_one_blockPfi:
	.zero		908


//--------------------- .nv.constant0._Z23max_reduction_one_blockPfS_i --------------------------
	.section	.nv.constant0._Z23max_reduction_one_blockPfS_i,"a",@progbits
	.sectionflags	@""
	.align	4
.nv.constant0._Z23max_reduction_one_blockPfS_i:
	.zero		916


//--------------------- SYMBOLS --------------------------

	.type		.nv.reservedSmem.offset0,@object
	.size		.nv.reservedSmem.offset0,0x4
	.type		.nv.reservedSmem.cap,@object
	.size		.nv.reservedSmem.cap,0x4
